	.target	sm_90a

	.elftype	@"ET_EXEC"


//--------------------- .note.nv.tkinfo           --------------------------
	.section	.note.nv.tkinfo,"",@"SHT_NOTE"
	.sectionflags	@"SHF_NOTE_NV_TKINFO"
	.tkinfo
        /*0018*/ 	.word	0x00000002
        /*0030*/ 	.string	""
        /*0030*/ 	.string	"ptxas"
        /*0030*/ 	.string	"Cuda compilation tools, release 13.0, V13.0.88"
        /*0030*/ 	.string	"Build cuda_13.0.r13.0/compiler.36424714_0"
        /*0030*/ 	.string	"-arch sm_90a -m 64 "



//--------------------- .note.nv.cuinfo           --------------------------
	.section	.note.nv.cuinfo,"",@"SHT_NOTE"
	.sectionflags	@"SHF_NOTE_NV_CUINFO"
        /*0018*/ 	.short	0x0002
        /*001a*/ 	.short	0x005a
        /*001c*/ 	.short	0x0082
	.zero		2


//--------------------- .nv.info                  --------------------------
	.section	.nv.info,"",@"SHT_CUDA_INFO"
	.align	4


	//----- nvinfo : EIATTR_REGCOUNT
	.align		4
        /*0000*/ 	.byte	0x04, 0x2f
        /*0002*/ 	.short	(.L_12 - .L_11)
	.align		4
.L_11:
        /*0004*/ 	.word	index@(_ZN7cutlass13device_kernelINS_4gemm6kernel13GemmUniversalIN4cute5tupleIJiiiiEEENS1_10collective13CollectiveMmaINS1_37MainloopSm90TmaGmmaWarpSpecializedFP8ILi3ENS5_IJNS4_1CILi1EEESB_SB_EEENS1_32KernelTmaWarpSpecializedPingpongEEENS5_IJNSA_ILi64EEENSA_ILi128EEESF_EEENS_12float_e5m2_tENS5_IJlSB_lEEESI_SJ_NS4_8TiledMMAINS4_8MMA_AtomIJNS4_4SM904GMMA31MMA_64x128x32_F32E5M2E5M2_SS_TNILNSN_7ScaleInE1ELSP_1EEEEEENS4_6LayoutISC_NS5_IJNSA_ILi0EEEST_ST_EEEEENS5_IJNS4_10UnderscoreESW_SW_EEEEENS4_13SM90_TMA_LOADENS4_14ComposedLayoutINS4_7SwizzleILi2ELi4ELi3EEENS4_18smem_ptr_flag_bitsILi8EEENSS_INS5_IJNSA_ILi8EEESF_EEENS5_IJSF_SB_EEEEEEEvNS4_8identityESZ_S19_vS1A_EENS_8epilogue10collective6detail29Sm90TmaWarpSpecializedAdapterINS1D_15DefaultEpilogueISI_SJ_SJ_NS1C_6thread17LinearCombinationISI_Li1EffLNS1H_9ScaleType4KindE0ELNS_15FloatRoundStyleE2ESI_EENS1_15EpilogueDefaultEEEEEvvEEEEvNT_6ParamsE)
        /*0008*/ 	.word	0x000000a8


	//----- nvinfo : EIATTR_FRAME_SIZE
	.align		4
.L_12:
        /*000c*/ 	.byte	0x04, 0x11
        /*000e*/ 	.short	(.L_14 - .L_13)
	.align		4
.L_13:
        /*0010*/ 	.word	index@(_ZN7cutlass13device_kernelINS_4gemm6kernel13GemmUniversalIN4cute5tupleIJiiiiEEENS1_10collective13CollectiveMmaINS1_37MainloopSm90TmaGmmaWarpSpecializedFP8ILi3ENS5_IJNS4_1CILi1EEESB_SB_EEENS1_32KernelTmaWarpSpecializedPingpongEEENS5_IJNSA_ILi64EEENSA_ILi128EEESF_EEENS_12float_e5m2_tENS5_IJlSB_lEEESI_SJ_NS4_8TiledMMAINS4_8MMA_AtomIJNS4_4SM904GMMA31MMA_64x128x32_F32E5M2E5M2_SS_TNILNSN_7ScaleInE1ELSP_1EEEEEENS4_6LayoutISC_NS5_IJNSA_ILi0EEEST_ST_EEEEENS5_IJNS4_10UnderscoreESW_SW_EEEEENS4_13SM90_TMA_LOADENS4_14ComposedLayoutINS4_7SwizzleILi2ELi4ELi3EEENS4_18smem_ptr_flag_bitsILi8EEENSS_INS5_IJNSA_ILi8EEESF_EEENS5_IJSF_SB_EEEEEEEvNS4_8identityESZ_S19_vS1A_EENS_8epilogue10collective6detail29Sm90TmaWarpSpecializedAdapterINS1D_15DefaultEpilogueISI_SJ_SJ_NS1C_6thread17LinearCombinationISI_Li1EffLNS1H_9ScaleType4KindE0ELNS_15FloatRoundStyleE2ESI_EENS1_15EpilogueDefaultEEEEEvvEEEEvNT_6ParamsE)
        /*0014*/ 	.word	0x00000000


	//----- nvinfo : EIATTR_MIN_STACK_SIZE
	.align		4
.L_14:
        /*0018*/ 	.byte	0x04, 0x12
        /*001a*/ 	.short	(.L_16 - .L_15)
	.align		4
.L_15:
        /*001c*/ 	.word	index@(_ZN7cutlass13device_kernelINS_4gemm6kernel13GemmUniversalIN4cute5tupleIJiiiiEEENS1_10collective13CollectiveMmaINS1_37MainloopSm90TmaGmmaWarpSpecializedFP8ILi3ENS5_IJNS4_1CILi1EEESB_SB_EEENS1_32KernelTmaWarpSpecializedPingpongEEENS5_IJNSA_ILi64EEENSA_ILi128EEESF_EEENS_12float_e5m2_tENS5_IJlSB_lEEESI_SJ_NS4_8TiledMMAINS4_8MMA_AtomIJNS4_4SM904GMMA31MMA_64x128x32_F32E5M2E5M2_SS_TNILNSN_7ScaleInE1ELSP_1EEEEEENS4_6LayoutISC_NS5_IJNSA_ILi0EEEST_ST_EEEEENS5_IJNS4_10UnderscoreESW_SW_EEEEENS4_13SM90_TMA_LOADENS4_14ComposedLayoutINS4_7SwizzleILi2ELi4ELi3EEENS4_18smem_ptr_flag_bitsILi8EEENSS_INS5_IJNSA_ILi8EEESF_EEENS5_IJSF_SB_EEEEEEEvNS4_8identityESZ_S19_vS1A_EENS_8epilogue10collective6detail29Sm90TmaWarpSpecializedAdapterINS1D_15DefaultEpilogueISI_SJ_SJ_NS1C_6thread17LinearCombinationISI_Li1EffLNS1H_9ScaleType4KindE0ELNS_15FloatRoundStyleE2ESI_EENS1_15EpilogueDefaultEEEEEvvEEEEvNT_6ParamsE)
        /*0020*/ 	.word	0x00000000
.L_16:


//--------------------- .nv.compat                --------------------------
	.section	.nv.compat,"",@"SHT_CUDA_COMPAT_INFO"
	.align	4
        /*0000*/ 	.byte	0x02, 0x09, 0x01, 0x00, 0x02, 0x02, 0x04, 0x00, 0x02, 0x05, 0x05, 0x00, 0x03, 0x07, 0x01, 0x01
        /*0010*/ 	.byte	0x02, 0x03, 0x01, 0x00, 0x02, 0x06, 0x01, 0x00, 0x04, 0x0b, 0x08, 0x00, 0x00, 0x00, 0x00, 0x00
        /*0020*/ 	.byte	0x00, 0x00, 0x00, 0x00


//--------------------- .nv.info._ZN7cutlass13device_kernelINS_4gemm6kernel13GemmUniversalIN4cute5tupleIJiiiiEEENS1_10collective13CollectiveMmaINS1_37MainloopSm90TmaGmmaWarpSpecializedFP8ILi3ENS5_IJNS4_1CILi1EEESB_SB_EEENS1_32KernelTmaWarpSpecializedPingpongEEENS5_IJNSA_ILi64EEENSA_ILi128EEESF_EEENS_12float_e5m2_tENS5_IJlSB_lEEESI_SJ_NS4_8TiledMMAINS4_8MMA_AtomIJNS4_4SM904GMMA31MMA_64x128x32_F32E5M2E5M2_SS_TNILNSN_7ScaleInE1ELSP_1EEEEEENS4_6LayoutISC_NS5_IJNSA_ILi0EEEST_ST_EEEEENS5_IJNS4_10UnderscoreESW_SW_EEEEENS4_13SM90_TMA_LOADENS4_14ComposedLayoutINS4_7SwizzleILi2ELi4ELi3EEENS4_18smem_ptr_flag_bitsILi8EEENSS_INS5_IJNSA_ILi8EEESF_EEENS5_IJSF_SB_EEEEEEEvNS4_8identityESZ_S19_vS1A_EENS_8epilogue10collective6detail29Sm90TmaWarpSpecializedAdapterINS1D_15DefaultEpilogueISI_SJ_SJ_NS1C_6thread17LinearCombinationISI_Li1EffLNS1H_9ScaleType4KindE0ELNS_15FloatRoundStyleE2ESI_EENS1_15EpilogueDefaultEEEEEvvEEEEvNT_6ParamsE --------------------------
	.section	.nv.info._ZN7cutlass13device_kernelINS_4gemm6kernel13GemmUniversalIN4cute5tupleIJiiiiEEENS1_10collective13CollectiveMmaINS1_37MainloopSm90TmaGmmaWarpSpecializedFP8ILi3ENS5_IJNS4_1CILi1EEESB_SB_EEENS1_32KernelTmaWarpSpecializedPingpongEEENS5_IJNSA_ILi64EEENSA_ILi128EEESF_EEENS_12float_e5m2_tENS5_IJlSB_lEEESI_SJ_NS4_8TiledMMAINS4_8MMA_AtomIJNS4_4SM904GMMA31MMA_64x128x32_F32E5M2E5M2_SS_TNILNSN_7ScaleInE1ELSP_1EEEEEENS4_6LayoutISC_NS5_IJNSA_ILi0EEEST_ST_EEEEENS5_IJNS4_10UnderscoreESW_SW_EEEEENS4_13SM90_TMA_LOADENS4_14ComposedLayoutINS4_7SwizzleILi2ELi4ELi3EEENS4_18smem_ptr_flag_bitsILi8EEENSS_INS5_IJNSA_ILi8EEESF_EEENS5_IJSF_SB_EEEEEEEvNS4_8identityESZ_S19_vS1A_EENS_8epilogue10collective6detail29Sm90TmaWarpSpecializedAdapterINS1D_15DefaultEpilogueISI_SJ_SJ_NS1C_6thread17LinearCombinationISI_Li1EffLNS1H_9ScaleType4KindE0ELNS_15FloatRoundStyleE2ESI_EENS1_15EpilogueDefaultEEEEEvvEEEEvNT_6ParamsE,"",@"SHT_CUDA_INFO"
	.sectionflags	@""
	.align	4


	//----- nvinfo : EIATTR_CUDA_API_VERSION
	.align		4
        /*0000*/ 	.byte	0x04, 0x37
        /*0002*/ 	.short	(.L_18 - .L_17)
.L_17:
        /*0004*/ 	.word	0x00000082


	//----- nvinfo : EIATTR_KPARAM_INFO
	.align		4
.L_18:
        /*0008*/ 	.byte	0x04, 0x17
        /*000a*/ 	.short	(.L_20 - .L_19)
.L_19:
        /*000c*/ 	.word	0x00000000
        /*0010*/ 	.short	0x0000
        /*0012*/ 	.short	0x0070
        /*0014*/ 	.byte	0x00, 0xf0, 0x01, 0x10


	//----- nvinfo : EIATTR_SPARSE_MMA_MASK
	.align		4
.L_20:
        /*0018*/ 	.byte	0x03, 0x50
        /*001a*/ 	.short	0x0000


	//----- nvinfo : EIATTR_MAXREG_COUNT
	.align		4
        /*001c*/ 	.byte	0x03, 0x1b
        /*001e*/ 	.short	0x00a8


	//----- nvinfo : EIATTR_NUM_BARRIERS
	.align		4
        /*0020*/ 	.byte	0x02, 0x4c
        /*0022*/ 	.byte	0x01
	.zero		1


	//----- nvinfo : EIATTR_MERCURY_ISA_VERSION
	.align		4
        /*0024*/ 	.byte	0x03, 0x5f
        /*0026*/ 	.short	0x0101


	//----- nvinfo : EIATTR_INT_WARP_WIDE_INSTR_OFFSETS
	.align		4
        /*0028*/ 	.byte	0x04, 0x31
        /*002a*/ 	.short	(.L_22 - .L_21)


	//   ....[0]....
.L_21:
        /*002c*/ 	.word	0x00000400


	//   ....[1]....
        /*0030*/ 	.word	0x00000420


	//   ....[2]....
        /*0034*/ 	.word	0x000004a0


	//   ....[3]....
        /*0038*/ 	.word	0x000004b0


	//   ....[4]....
        /*003c*/ 	.word	0x000004c0


	//   ....[5]....
        /*0040*/ 	.word	0x000004e0


	//   ....[6]....
        /*0044*/ 	.word	0x00000530


	//   ....[7]....
        /*0048*/ 	.word	0x00000550


	//----- nvinfo : EIATTR_COOP_GROUP_MASK_REGIDS
	.align		4
.L_22:
        /*004c*/ 	.byte	0x04, 0x29
        /*004e*/ 	.short	(.L_24 - .L_23)


	//   ....[0]....
.L_23:
        /*0050*/ 	.word	0xffffffff


	//   ....[1]....
        /*0054*/ 	.word	0xffffffff


	//   ....[2]....
        /*0058*/ 	.word	0xffffffff


	//   ....[3]....
        /*005c*/ 	.word	0xffffffff


	//   ....[4]....
        /*0060*/ 	.word	0xffffffff


	//   ....[5]....
        /*0064*/ 	.word	0xffffffff


	//----- nvinfo : EIATTR_COOP_GROUP_INSTR_OFFSETS
	.align		4
.L_24:
        /*0068*/ 	.byte	0x04, 0x28
        /*006a*/ 	.short	(.L_26 - .L_25)


	//   ....[0]....
.L_25:
        /*006c*/ 	.word	0x00000060


	//   ....[1]....
        /*0070*/ 	.word	0x00000070


	//   ....[2]....
        /*0074*/ 	.word	0x00000130


	//   ....[3]....
        /*0078*/ 	.word	0x000002a0


	//   ....[4]....
        /*007c*/ 	.word	0x000002e0


	//   ....[5]....
        /*0080*/ 	.word	0x00000320


	//----- nvinfo : EIATTR_REG_RECONFIG
	.align		4
.L_26:
        /*0084*/ 	.byte	0x01, 0x54
	.zero		2


	//----- nvinfo : EIATTR_MBARRIER_INSTR_OFFSETS
	.align		4
        /*0088*/ 	.byte	0x04, 0x39
        /*008a*/ 	.short	(.L_28 - .L_27)


	//   ....[0]....
.L_27:
        /*008c*/ 	.word	0x00000230
        /*0090*/ 	.word	0x000000ff
        /*0094*/ 	.word	0x00000000
        /*0098*/ 	.short	0x0100
        /*009a*/ 	.byte	0x08
	.zero		1


	//   ....[1]....
        /*009c*/ 	.word	0x00000240
        /*00a0*/ 	.word	0x000000ff
        /*00a4*/ 	.word	0x00000018
        /*00a8*/ 	.short	0x0100
        /*00aa*/ 	.byte	0x08
	.zero		1


	//   ....[2]....
        /*00ac*/ 	.word	0x00000250
        /*00b0*/ 	.word	0x000000ff
        /*00b4*/ 	.word	0x00000008
        /*00b8*/ 	.short	0x0100
        /*00ba*/ 	.byte	0x08
	.zero		1


	//   ....[3]....
        /*00bc*/ 	.word	0x00000260
        /*00c0*/ 	.word	0x000000ff
        /*00c4*/ 	.word	0x00000020
        /*00c8*/ 	.short	0x0100
        /*00ca*/ 	.byte	0x08
	.zero		1


	//   ....[4]....
        /*00cc*/ 	.word	0x00000270
        /*00d0*/ 	.word	0x000000ff
        /*00d4*/ 	.word	0x00000010
        /*00d8*/ 	.short	0x0100
        /*00da*/ 	.byte	0x08
	.zero		1


	//   ....[5]....
        /*00dc*/ 	.word	0x00000280
        /*00e0*/ 	.word	0x000000ff
        /*00e4*/ 	.word	0x00000028
        /*00e8*/ 	.short	0x0100
        /*00ea*/ 	.byte	0x08
	.zero		1


	//   ....[6]....
        /*00ec*/ 	.word	0x00000590
        /*00f0*/ 	.word	0x000000ff
        /*00f4*/ 	.word	0x00000060
        /*00f8*/ 	.short	0x0100
        /*00fa*/ 	.byte	0x08
	.zero		1


	//   ....[7]....
        /*00fc*/ 	.word	0x00000600
        /*0100*/ 	.word	0x000000ff
        /*0104*/ 	.word	0x00000068
        /*0108*/ 	.short	0x0100
        /*010a*/ 	.byte	0x08
	.zero		1


	//   ....[8]....
        /*010c*/ 	.word	0x00000620
        /*0110*/ 	.word	0x000000ff
        /*0114*/ 	.word	0x00000040
        /*0118*/ 	.short	0x0100
        /*011a*/ 	.byte	0x09
	.zero		1


	//   ....[9]....
        /*011c*/ 	.word	0x00000630
        /*0120*/ 	.word	0x000000ff
        /*0124*/ 	.word	0x00000048
        /*0128*/ 	.short	0x0100
        /*012a*/ 	.byte	0x09
	.zero		1


	//   ....[10]....
        /*012c*/ 	.word	0x00000640
        /*0130*/ 	.word	0x000000ff
        /*0134*/ 	.word	0x00000050
        /*0138*/ 	.short	0x0100
        /*013a*/ 	.byte	0x09
	.zero		1


	//   ....[11]....
        /*013c*/ 	.word	0x00000650
        /*0140*/ 	.word	0x000000ff
        /*0144*/ 	.word	0x00000058
        /*0148*/ 	.short	0x0100
        /*014a*/ 	.byte	0x09
	.zero		1


	//   ....[12]....
        /*014c*/ 	.word	0x00001400
        /*0150*/ 	.word	0x000000ff
        /*0154*/ 	.word	0xfffffff8
        /*0158*/ 	.short	0x010a
        /*015a*/ 	.byte	0x0f
	.zero		1


	//   ....[13]....
        /*015c*/ 	.word	0x000018e0
        /*0160*/ 	.word	0x000000ff
        /*0164*/ 	.word	0x00000000
        /*0168*/ 	.short	0x010a
        /*016a*/ 	.byte	0x06
	.zero		1


	//   ....[14]....
        /*016c*/ 	.word	0x00001920
        /*0170*/ 	.word	0x000000ff
        /*0174*/ 	.word	0x00000000
        /*0178*/ 	.short	0x010a
        /*017a*/ 	.byte	0x06
	.zero		1


	//   ....[15]....
        /*017c*/ 	.word	0x00002220
        /*0180*/ 	.word	0x000000ff
        /*0184*/ 	.word	0x00000000
        /*0188*/ 	.short	0x010a
        /*018a*/ 	.byte	0x09
	.zero		1


	//   ....[16]....
        /*018c*/ 	.word	0x00002260
        /*0190*/ 	.word	0x000000ff
        /*0194*/ 	.word	0x00000000
        /*0198*/ 	.short	0x010a
        /*019a*/ 	.byte	0x09
	.zero		1


	//   ....[17]....
        /*019c*/ 	.word	0x000028c0
        /*01a0*/ 	.word	0x000000ff
        /*01a4*/ 	.word	0x00000000
        /*01a8*/ 	.short	0x0101
        /*01aa*/ 	.byte	0x08
	.zero		1


	//   ....[18]....
        /*01ac*/ 	.word	0x00002e30
        /*01b0*/ 	.word	0x00000011
        /*01b4*/ 	.word	0x00000000
        /*01b8*/ 	.short	0x0101
        /*01ba*/ 	.byte	0x16
	.zero		1


	//   ....[19]....
        /*01bc*/ 	.word	0x00002f10
        /*01c0*/ 	.word	0x000000ff
        /*01c4*/ 	.word	0x00000000
        /*01c8*/ 	.short	0x0101
        /*01ca*/ 	.byte	0x08
	.zero		1


	//   ....[20]....
        /*01cc*/ 	.word	0x00002fc0
        /*01d0*/ 	.word	0x000000ff
        /*01d4*/ 	.word	0x00000008
        /*01d8*/ 	.short	0x010a
        /*01da*/ 	.byte	0x0f
	.zero		1


	//   ....[21]....
        /*01dc*/ 	.word	0x00007860
        /*01e0*/ 	.word	0x00000004
        /*01e4*/ 	.word	0x00000000
        /*01e8*/ 	.short	0x0101
        /*01ea*/ 	.byte	0x16
	.zero		1


	//   ....[22]....
        /*01ec*/ 	.word	0x00008140
        /*01f0*/ 	.word	0x00000013
        /*01f4*/ 	.word	0x00000018
        /*01f8*/ 	.short	0x010a
        /*01fa*/ 	.byte	0x3f
	.zero		1


	//   ....[23]....
        /*01fc*/ 	.word	0x000084b0
        /*0200*/ 	.word	0x0000000a
        /*0204*/ 	.word	0x00000068
        /*0208*/ 	.short	0x0101
        /*020a*/ 	.byte	0x3f
	.zero		1


	//   ....[24]....
        /*020c*/ 	.word	0x00008c10
        /*0210*/ 	.word	0x00000007
        /*0214*/ 	.word	0x00000000
        /*0218*/ 	.short	0x010a
        /*021a*/ 	.byte	0x3f
	.zero		1


	//   ....[25]....
        /*021c*/ 	.word	0x00008c90
        /*0220*/ 	.word	0x00000006
        /*0224*/ 	.word	0x00000000
        /*0228*/ 	.short	0x010a
        /*022a*/ 	.byte	0x3f
	.zero		1


	//   ....[26]....
        /*022c*/ 	.word	0x00008d20
        /*0230*/ 	.word	0x00000003
        /*0234*/ 	.word	0x00000000
        /*0238*/ 	.short	0x010a
        /*023a*/ 	.byte	0x3f
	.zero		1


	//   ....[27]....
        /*023c*/ 	.word	0x00008d90
        /*0240*/ 	.word	0x00000011
        /*0244*/ 	.word	0xfffffff8
        /*0248*/ 	.short	0x010a
        /*024a*/ 	.byte	0x3f
	.zero		1


	//   ....[28]....
        /*024c*/ 	.word	0x00008df0
        /*0250*/ 	.word	0x00000011
        /*0254*/ 	.word	0x00000000
        /*0258*/ 	.short	0x010a
        /*025a*/ 	.byte	0x3f
	.zero		1


	//   ....[29]....
        /*025c*/ 	.word	0x00008e50
        /*0260*/ 	.word	0x00000012
        /*0264*/ 	.word	0x00000000
        /*0268*/ 	.short	0x010a
        /*026a*/ 	.byte	0x3f
	.zero		1


	//   ....[30]....
        /*026c*/ 	.word	0x00008eb0
        /*0270*/ 	.word	0x00000011
        /*0274*/ 	.word	0x00000008
        /*0278*/ 	.short	0x010a
        /*027a*/ 	.byte	0x3f
	.zero		1


	//   ....[31]....
        /*027c*/ 	.word	0x00008f80
        /*0280*/ 	.word	0x00000013
        /*0284*/ 	.word	0x00000018
        /*0288*/ 	.short	0x010a
        /*028a*/ 	.byte	0x3f
	.zero		1


	//   ....[32]....
        /*028c*/ 	.word	0x00009060
        /*0290*/ 	.word	0x00000007
        /*0294*/ 	.word	0x00000000
        /*0298*/ 	.short	0x010a
        /*029a*/ 	.byte	0x3f
	.zero		1


	//   ....[33]....
        /*029c*/ 	.word	0x000090b0
        /*02a0*/ 	.word	0x00000006
        /*02a4*/ 	.word	0x00000000
        /*02a8*/ 	.short	0x010a
        /*02aa*/ 	.byte	0x3f
	.zero		1


	//----- nvinfo : EIATTR_NUM_MBARRIERS
	.align		4
.L_28:
        /*02ac*/ 	.byte	0x03, 0x38
        /*02ae*/ 	.short	0x000c


	//----- nvinfo : EIATTR_EXIT_INSTR_OFFSETS
	.align		4
        /*02b0*/ 	.byte	0x04, 0x1c
        /*02b2*/ 	.short	(.L_30 - .L_29)


	//   ....[0]....
.L_29:
        /*02b4*/ 	.word	0x00001130


	//   ....[1]....
        /*02b8*/ 	.word	0x00001190


	//   ....[2]....
        /*02bc*/ 	.word	0x00007e70


	//   ....[3]....
        /*02c0*/ 	.word	0x00007ea0


	//   ....[4]....
        /*02c4*/ 	.word	0x00008d70


	//----- nvinfo : EIATTR_MAX_THREADS
	.align		4
.L_30:
        /*02c8*/ 	.byte	0x04, 0x05
        /*02ca*/ 	.short	(.L_32 - .L_31)
.L_31:
        /*02cc*/ 	.word	0x00000180
        /*02d0*/ 	.word	0x00000001
        /*02d4*/ 	.word	0x00000001


	//----- nvinfo : EIATTR_CRS_STACK_SIZE
	.align		4
.L_32:
        /*02d8*/ 	.byte	0x04, 0x1e
        /*02da*/ 	.short	(.L_34 - .L_33)
.L_33:
        /*02dc*/ 	.word	0x00000000


	//----- nvinfo : EIATTR_CBANK_PARAM_SIZE
	.align		4
.L_34:
        /*02e0*/ 	.byte	0x03, 0x19
        /*02e2*/ 	.short	0x0470


	//----- nvinfo : EIATTR_PARAM_CBANK
	.align		4
        /*02e4*/ 	.byte	0x04, 0x0a
        /*02e6*/ 	.short	(.L_36 - .L_35)
	.align		4
.L_35:
        /*02e8*/ 	.word	index@(.nv.constant0._ZN7cutlass13device_kernelINS_4gemm6kernel13GemmUniversalIN4cute5tupleIJiiiiEEENS1_10collective13CollectiveMmaINS1_37MainloopSm90TmaGmmaWarpSpecializedFP8ILi3ENS5_IJNS4_1CILi1EEESB_SB_EEENS1_32KernelTmaWarpSpecializedPingpongEEENS5_IJNSA_ILi64EEENSA_ILi128EEESF_EEENS_12float_e5m2_tENS5_IJlSB_lEEESI_SJ_NS4_8TiledMMAINS4_8MMA_AtomIJNS4_4SM904GMMA31MMA_64x128x32_F32E5M2E5M2_SS_TNILNSN_7ScaleInE1ELSP_1EEEEEENS4_6LayoutISC_NS5_IJNSA_ILi0EEEST_ST_EEEEENS5_IJNS4_10UnderscoreESW_SW_EEEEENS4_13SM90_TMA_LOADENS4_14ComposedLayoutINS4_7SwizzleILi2ELi4ELi3EEENS4_18smem_ptr_flag_bitsILi8EEENSS_INS5_IJNSA_ILi8EEESF_EEENS5_IJSF_SB_EEEEEEEvNS4_8identityESZ_S19_vS1A_EENS_8epilogue10collective6detail29Sm90TmaWarpSpecializedAdapterINS1D_15DefaultEpilogueISI_SJ_SJ_NS1C_6thread17LinearCombinationISI_Li1EffLNS1H_9ScaleType4KindE0ELNS_15FloatRoundStyleE2ESI_EENS1_15EpilogueDefaultEEEEEvvEEEEvNT_6ParamsE)
        /*02ec*/ 	.short	0x0210
        /*02ee*/ 	.short	0x0470


	//----- nvinfo : EIATTR_SW_WAR
	.align		4
.L_36:
        /*02f0*/ 	.byte	0x04, 0x36
        /*02f2*/ 	.short	(.L_38 - .L_37)
.L_37:
        /*02f4*/ 	.word	0x00000008
.L_38:


//--------------------- .nv.callgraph             --------------------------
	.section	.nv.callgraph,"",@"SHT_CUDA_CALLGRAPH"
	.align	4
	.sectionentsize	8
	.align		4
        /*0000*/ 	.word	0x00000000
	.align		4
        /*0004*/ 	.word	0xffffffff
	.align		4
        /*0008*/ 	.word	0x00000000
	.align		4
        /*000c*/ 	.word	0xfffffffe
	.align		4
        /*0010*/ 	.word	0x00000000
	.align		4
        /*0014*/ 	.word	0xfffffffd
	.align		4
        /*0018*/ 	.word	0x00000000
	.align		4
        /*001c*/ 	.word	0xfffffffc


//--------------------- .nv.constant4             --------------------------
	.section	.nv.constant4,"a",@progbits
	.align	8
	.align		8
.nv.constant4:
        /*0000*/ 	.dword	_ZN40_INTERNAL_0e65c2f3_4_k_cu_07cbcb8a_302684cuda3std3__45__cpo5beginE
	.align		8
        /*0008*/ 	.dword	_ZN40_INTERNAL_0e65c2f3_4_k_cu_07cbcb8a_302684cuda3std3__45__cpo3endE
	.align		8
        /*0010*/ 	.dword	_ZN40_INTERNAL_0e65c2f3_4_k_cu_07cbcb8a_302684cuda3std3__45__cpo6cbeginE
	.align		8
        /*0018*/ 	.dword	_ZN40_INTERNAL_0e65c2f3_4_k_cu_07cbcb8a_302684cuda3std3__45__cpo4cendE
	.align		8
        /*0020*/ 	.dword	_ZN40_INTERNAL_0e65c2f3_4_k_cu_07cbcb8a_302684cuda3std3__442_GLOBAL__N__0e65c2f3_4_k_cu_07cbcb8a_302686ignoreE
	.align		8
        /*0028*/ 	.dword	_ZN40_INTERNAL_0e65c2f3_4_k_cu_07cbcb8a_302684cuda3std3__419piecewise_constructE
	.align		8
        /*0030*/ 	.dword	_ZN40_INTERNAL_0e65c2f3_4_k_cu_07cbcb8a_302684cuda3std3__48in_placeE
	.align		8
        /*0038*/ 	.dword	_ZN40_INTERNAL_0e65c2f3_4_k_cu_07cbcb8a_302684cuda3std6ranges3__45__cpo4swapE
	.align		8
        /*0040*/ 	.dword	_ZN40_INTERNAL_0e65c2f3_4_k_cu_07cbcb8a_302684cuda3std6ranges3__45__cpo9iter_moveE
	.align		8
        /*0048*/ 	.dword	_ZN40_INTERNAL_0e65c2f3_4_k_cu_07cbcb8a_302684cute7productE
	.align		8
        /*0050*/ 	.dword	_ZN40_INTERNAL_0e65c2f3_4_k_cu_07cbcb8a_302684cute1_E


//--------------------- .text._ZN7cutlass13device_kernelINS_4gemm6kernel13GemmUniversalIN4cute5tupleIJiiiiEEENS1_10collective13CollectiveMmaINS1_37MainloopSm90TmaGmmaWarpSpecializedFP8ILi3ENS5_IJNS4_1CILi1EEESB_SB_EEENS1_32KernelTmaWarpSpecializedPingpongEEENS5_IJNSA_ILi64EEENSA_ILi128EEESF_EEENS_12float_e5m2_tENS5_IJlSB_lEEESI_SJ_NS4_8TiledMMAINS4_8MMA_AtomIJNS4_4SM904GMMA31MMA_64x128x32_F32E5M2E5M2_SS_TNILNSN_7ScaleInE1ELSP_1EEEEEENS4_6LayoutISC_NS5_IJNSA_ILi0EEEST_ST_EEEEENS5_IJNS4_10UnderscoreESW_SW_EEEEENS4_13SM90_TMA_LOADENS4_14ComposedLayoutINS4_7SwizzleILi2ELi4ELi3EEENS4_18smem_ptr_flag_bitsILi8EEENSS_INS5_IJNSA_ILi8EEESF_EEENS5_IJSF_SB_EEEEEEEvNS4_8identityESZ_S19_vS1A_EENS_8epilogue10collective6detail29Sm90TmaWarpSpecializedAdapterINS1D_15DefaultEpilogueISI_SJ_SJ_NS1C_6thread17LinearCombinationISI_Li1EffLNS1H_9ScaleType4KindE0ELNS_15FloatRoundStyleE2ESI_EENS1_15EpilogueDefaultEEEEEvvEEEEvNT_6ParamsE --------------------------
	.section	.text._ZN7cutlass13device_kernelINS_4gemm6kernel13GemmUniversalIN4cute5tupleIJiiiiEEENS1_10collective13CollectiveMmaINS1_37MainloopSm90TmaGmmaWarpSpecializedFP8ILi3ENS5_IJNS4_1CILi1EEESB_SB_EEENS1_32KernelTmaWarpSpecializedPingpongEEENS5_IJNSA_ILi64EEENSA_ILi128EEESF_EEENS_12float_e5m2_tENS5_IJlSB_lEEESI_SJ_NS4_8TiledMMAINS4_8MMA_AtomIJNS4_4SM904GMMA31MMA_64x128x32_F32E5M2E5M2_SS_TNILNSN_7ScaleInE1ELSP_1EEEEEENS4_6LayoutISC_NS5_IJNSA_ILi0EEEST_ST_EEEEENS5_IJNS4_10UnderscoreESW_SW_EEEEENS4_13SM90_TMA_LOADENS4_14ComposedLayoutINS4_7SwizzleILi2ELi4ELi3EEENS4_18smem_ptr_flag_bitsILi8EEENSS_INS5_IJNSA_ILi8EEESF_EEENS5_IJSF_SB_EEEEEEEvNS4_8identityESZ_S19_vS1A_EENS_8epilogue10collective6detail29Sm90TmaWarpSpecializedAdapterINS1D_15DefaultEpilogueISI_SJ_SJ_NS1C_6thread17LinearCombinationISI_Li1EffLNS1H_9ScaleType4KindE0ELNS_15FloatRoundStyleE2ESI_EENS1_15EpilogueDefaultEEEEEvvEEEEvNT_6ParamsE,"ax",@progbits
	.align	128
.text._ZN7cutlass13device_kernelINS_4gemm6kernel13GemmUniversalIN4cute5tupleIJiiiiEEENS1_10collective13CollectiveMmaINS1_37MainloopSm90TmaGmmaWarpSpecializedFP8ILi3ENS5_IJNS4_1CILi1EEESB_SB_EEENS1_32KernelTmaWarpSpecializedPingpongEEENS5_IJNSA_ILi64EEENSA_ILi128EEESF_EEENS_12float_e5m2_tENS5_IJlSB_lEEESI_SJ_NS4_8TiledMMAINS4_8MMA_AtomIJNS4_4SM904GMMA31MMA_64x128x32_F32E5M2E5M2_SS_TNILNSN_7ScaleInE1ELSP_1EEEEEENS4_6LayoutISC_NS5_IJNSA_ILi0EEEST_ST_EEEEENS5_IJNS4_10UnderscoreESW_SW_EEEEENS4_13SM90_TMA_LOADENS4_14ComposedLayoutINS4_7SwizzleILi2ELi4ELi3EEENS4_18smem_ptr_flag_bitsILi8EEENSS_INS5_IJNSA_ILi8EEESF_EEENS5_IJSF_SB_EEEEEEEvNS4_8identityESZ_S19_vS1A_EENS_8epilogue10collective6detail29Sm90TmaWarpSpecializedAdapterINS1D_15DefaultEpilogueISI_SJ_SJ_NS1C_6thread17LinearCombinationISI_Li1EffLNS1H_9ScaleType4KindE0ELNS_15FloatRoundStyleE2ESI_EENS1_15EpilogueDefaultEEEEEvvEEEEvNT_6ParamsE:
        .type           _ZN7cutlass13device_kernelINS_4gemm6kernel13GemmUniversalIN4cute5tupleIJiiiiEEENS1_10collective13CollectiveMmaINS1_37MainloopSm90TmaGmmaWarpSpecializedFP8ILi3ENS5_IJNS4_1CILi1EEESB_SB_EEENS1_32KernelTmaWarpSpecializedPingpongEEENS5_IJNSA_ILi64EEENSA_ILi128EEESF_EEENS_12float_e5m2_tENS5_IJlSB_lEEESI_SJ_NS4_8TiledMMAINS4_8MMA_AtomIJNS4_4SM904GMMA31MMA_64x128x32_F32E5M2E5M2_SS_TNILNSN_7ScaleInE1ELSP_1EEEEEENS4_6LayoutISC_NS5_IJNSA_ILi0EEEST_ST_EEEEENS5_IJNS4_10UnderscoreESW_SW_EEEEENS4_13SM90_TMA_LOADENS4_14ComposedLayoutINS4_7SwizzleILi2ELi4ELi3EEENS4_18smem_ptr_flag_bitsILi8EEENSS_INS5_IJNSA_ILi8EEESF_EEENS5_IJSF_SB_EEEEEEEvNS4_8identityESZ_S19_vS1A_EENS_8epilogue10collective6detail29Sm90TmaWarpSpecializedAdapterINS1D_15DefaultEpilogueISI_SJ_SJ_NS1C_6thread17LinearCombinationISI_Li1EffLNS1H_9ScaleType4KindE0ELNS_15FloatRoundStyleE2ESI_EENS1_15EpilogueDefaultEEEEEvvEEEEvNT_6ParamsE,@function
        .size           _ZN7cutlass13device_kernelINS_4gemm6kernel13GemmUniversalIN4cute5tupleIJiiiiEEENS1_10collective13CollectiveMmaINS1_37MainloopSm90TmaGmmaWarpSpecializedFP8ILi3ENS5_IJNS4_1CILi1EEESB_SB_EEENS1_32KernelTmaWarpSpecializedPingpongEEENS5_IJNSA_ILi64EEENSA_ILi128EEESF_EEENS_12float_e5m2_tENS5_IJlSB_lEEESI_SJ_NS4_8TiledMMAINS4_8MMA_AtomIJNS4_4SM904GMMA31MMA_64x128x32_F32E5M2E5M2_SS_TNILNSN_7ScaleInE1ELSP_1EEEEEENS4_6LayoutISC_NS5_IJNSA_ILi0EEEST_ST_EEEEENS5_IJNS4_10UnderscoreESW_SW_EEEEENS4_13SM90_TMA_LOADENS4_14ComposedLayoutINS4_7SwizzleILi2ELi4ELi3EEENS4_18smem_ptr_flag_bitsILi8EEENSS_INS5_IJNSA_ILi8EEESF_EEENS5_IJSF_SB_EEEEEEEvNS4_8identityESZ_S19_vS1A_EENS_8epilogue10collective6detail29Sm90TmaWarpSpecializedAdapterINS1D_15DefaultEpilogueISI_SJ_SJ_NS1C_6thread17LinearCombinationISI_Li1EffLNS1H_9ScaleType4KindE0ELNS_15FloatRoundStyleE2ESI_EENS1_15EpilogueDefaultEEEEEvvEEEEvNT_6ParamsE,(.L_x_202 - _ZN7cutlass13device_kernelINS_4gemm6kernel13GemmUniversalIN4cute5tupleIJiiiiEEENS1_10collective13CollectiveMmaINS1_37MainloopSm90TmaGmmaWarpSpecializedFP8ILi3ENS5_IJNS4_1CILi1EEESB_SB_EEENS1_32KernelTmaWarpSpecializedPingpongEEENS5_IJNSA_ILi64EEENSA_ILi128EEESF_EEENS_12float_e5m2_tENS5_IJlSB_lEEESI_SJ_NS4_8TiledMMAINS4_8MMA_AtomIJNS4_4SM904GMMA31MMA_64x128x32_F32E5M2E5M2_SS_TNILNSN_7ScaleInE1ELSP_1EEEEEENS4_6LayoutISC_NS5_IJNSA_ILi0EEEST_ST_EEEEENS5_IJNS4_10UnderscoreESW_SW_EEEEENS4_13SM90_TMA_LOADENS4_14ComposedLayoutINS4_7SwizzleILi2ELi4ELi3EEENS4_18smem_ptr_flag_bitsILi8EEENSS_INS5_IJNSA_ILi8EEESF_EEENS5_IJSF_SB_EEEEEEEvNS4_8identityESZ_S19_vS1A_EENS_8epilogue10collective6detail29Sm90TmaWarpSpecializedAdapterINS1D_15DefaultEpilogueISI_SJ_SJ_NS1C_6thread17LinearCombinationISI_Li1EffLNS1H_9ScaleType4KindE0ELNS_15FloatRoundStyleE2ESI_EENS1_15EpilogueDefaultEEEEEvvEEEEvNT_6ParamsE)
        .other          _ZN7cutlass13device_kernelINS_4gemm6kernel13GemmUniversalIN4cute5tupleIJiiiiEEENS1_10collective13CollectiveMmaINS1_37MainloopSm90TmaGmmaWarpSpecializedFP8ILi3ENS5_IJNS4_1CILi1EEESB_SB_EEENS1_32KernelTmaWarpSpecializedPingpongEEENS5_IJNSA_ILi64EEENSA_ILi128EEESF_EEENS_12float_e5m2_tENS5_IJlSB_lEEESI_SJ_NS4_8TiledMMAINS4_8MMA_AtomIJNS4_4SM904GMMA31MMA_64x128x32_F32E5M2E5M2_SS_TNILNSN_7ScaleInE1ELSP_1EEEEEENS4_6LayoutISC_NS5_IJNSA_ILi0EEEST_ST_EEEEENS5_IJNS4_10UnderscoreESW_SW_EEEEENS4_13SM90_TMA_LOADENS4_14ComposedLayoutINS4_7SwizzleILi2ELi4ELi3EEENS4_18smem_ptr_flag_bitsILi8EEENSS_INS5_IJNSA_ILi8EEESF_EEENS5_IJSF_SB_EEEEEEEvNS4_8identityESZ_S19_vS1A_EENS_8epilogue10collective6detail29Sm90TmaWarpSpecializedAdapterINS1D_15DefaultEpilogueISI_SJ_SJ_NS1C_6thread17LinearCombinationISI_Li1EffLNS1H_9ScaleType4KindE0ELNS_15FloatRoundStyleE2ESI_EENS1_15EpilogueDefaultEEEEEvvEEEEvNT_6ParamsE,@"STO_CUDA_ENTRY STV_DEFAULT"
_ZN7cutlass13device_kernelINS_4gemm6kernel13GemmUniversalIN4cute5tupleIJiiiiEEENS1_10collective13CollectiveMmaINS1_37MainloopSm90TmaGmmaWarpSpecializedFP8ILi3ENS5_IJNS4_1CILi1EEESB_SB_EEENS1_32KernelTmaWarpSpecializedPingpongEEENS5_IJNSA_ILi64EEENSA_ILi128EEESF_EEENS_12float_e5m2_tENS5_IJlSB_lEEESI_SJ_NS4_8TiledMMAINS4_8MMA_AtomIJNS4_4SM904GMMA31MMA_64x128x32_F32E5M2E5M2_SS_TNILNSN_7ScaleInE1ELSP_1EEEEEENS4_6LayoutISC_NS5_IJNSA_ILi0EEEST_ST_EEEEENS5_IJNS4_10UnderscoreESW_SW_EEEEENS4_13SM90_TMA_LOADENS4_14ComposedLayoutINS4_7SwizzleILi2ELi4ELi3EEENS4_18smem_ptr_flag_bitsILi8EEENSS_INS5_IJNSA_ILi8EEESF_EEENS5_IJSF_SB_EEEEEEEvNS4_8identityESZ_S19_vS1A_EENS_8epilogue10collective6detail29Sm90TmaWarpSpecializedAdapterINS1D_15DefaultEpilogueISI_SJ_SJ_NS1C_6thread17LinearCombinationISI_Li1EffLNS1H_9ScaleType4KindE0ELNS_15FloatRoundStyleE2ESI_EENS1_15EpilogueDefaultEEEEEvvEEEEvNT_6ParamsE:
[----:B------:R-:W-:Y:S01]  /*0000*/  LDC R1, c[0x0][0x28] ;  /* 0x00000a00ff017b82 */ /* 0x000fe20000000800 */
[----:B------:R-:W0:Y:S01]  /*0010*/  S2R R13, SR_TID.X ;  /* 0x00000000000d7919 */ /* 0x000e220000002100 */
[----:B------:R-:W-:Y:S01]  /*0020*/  ELECT P0, URZ, PT ;  /* 0x00000000003f782f */ /* 0x000fe20003800000 */
[----:B------:R-:W-:Y:S01]  /*0030*/  BSSY B0, `(.L_x_0) ;  /* 0x000000f000007945 */ /* 0x000fe20003800000 */
[--C-:B0-----:R-:W-:Y:S02]  /*0040*/  SHF.R.U32.HI R0, RZ, 0x5, R13.reuse ;  /* 0x00000005ff007819 */ /* 0x101fe4000001160d */
[----:B------:R-:W-:-:S03]  /*0050*/  SHF.R.U32.HI R4, RZ, 0x7, R13 ;  /* 0x00000007ff047819 */ /* 0x000fc6000001160d */
[----:B------:R-:W0:Y:S04]  /*0060*/  SHFL.IDX PT, R2, R0, RZ, 0x1f ;  /* 0x00001fff00027589 */ /* 0x000e2800000e0000 */
[----:B------:R1:W2:Y:S01]  /*0070*/  SHFL.IDX PT, R5, R4, RZ, 0x1f ;  /* 0x00001fff04057589 */ /* 0x0002a200000e0000 */
[----:B0-----:R-:W-:-:S13]  /*0080*/  ISETP.NE.OR P0, PT, R2, RZ, !P0 ;  /* 0x000000ff0200720c */ /* 0x001fda0004705670 */
[----:B-12---:R-:W-:Y:S05]  /*0090*/  @P0 BRA `(.L_x_1) ;  /* 0x0000000000200947 */ /* 0x006fea0003800000 */
[----:B------:R-:W-:Y:S02]  /*00a0*/  ULDC.64 UR4, c[0x0][0x198] ;  /* 0x0000660000047ab9 */ /* 0x000fe40000000a00 */
[----:B------:R-:W-:Y:S02]  /*00b0*/  UIADD3 UR6, UP0, UR4, 0xf0, URZ ;  /* 0x000000f004067890 */ /* 0x000fe4000ff1e03f */
[----:B------:R-:W-:Y:S02]  /*00c0*/  UIADD3 UR4, UP1, UR4, 0x1f0, URZ ;  /* 0x000001f004047890 */ /* 0x000fe4000ff3e03f */
[----:B------:R-:W-:Y:S02]  /*00d0*/  UIADD3.X UR7, URZ, UR5, URZ, UP0, !UPT ;  /* 0x000000053f077290 */ /* 0x000fe400087fe43f */
[----:B------:R-:W-:-:S07]  /*00e0*/  UIADD3.X UR5, URZ, UR5, URZ, UP1, !UPT ;  /* 0x000000053f057290 */ /* 0x000fce0008ffe43f */
[----:B------:R0:W-:Y:S02]  /*00f0*/  UTMACCTL.PF [UR6] ;  /* 0x00000000060079b9 */ /* 0x0001e40008040000 */
[----:B------:R0:W-:Y:S02]  /*0100*/  UTMACCTL.PF [UR4] ;  /* 0x00000000040079b9 */ /* 0x0001e40008040000 */
[----:B0-----:R-:W-:Y:S01]  /*0110*/  NOP ;  /* 0x0000000000007918 */ /* 0x001fe20000000000 */
.L_x_1:
[----:B------:R-:W-:Y:S05]  /*0120*/  BSYNC B0 ;  /* 0x0000000000007941 */ /* 0x000fea0003800000 */
.L_x_0:
[----:B------:R-:W0:Y:S02]  /*0130*/  SHFL.IDX PT, R3, R0, RZ, 0x1f ;  /* 0x00001fff00037589 */ /* 0x000e2400000e0000 */
[----:B0-----:R-:W-:-:S13]  /*0140*/  ISETP.NE.AND P0, PT, R3, RZ, PT ;  /* 0x000000ff0300720c */ /* 0x001fda0003f05270 */
[----:B------:R-:W-:Y:S05]  /*0150*/  @P0 BRA `(.L_x_2) ;  /* 0x0000000000500947 */ /* 0x000fea0003800000 */
[----:B------:R-:W0:Y:S01]  /*0160*/  S2UR UR8, SR_CgaCtaId ;  /* 0x00000000000879c3 */ /* 0x000e220000008800 */
[----:B------:R-:W-:Y:S01]  /*0170*/  UMOV UR4, 0x400 ;  /* 0x0000040000047882 */ /* 0x000fe20000000000 */
[----:B------:R-:W-:Y:S01]  /*0180*/  UMOV UR5, 0x1 ;  /* 0x0000000100057882 */ /* 0x000fe20000000000 */
[----:B------:R-:W-:Y:S01]  /*0190*/  UMOV UR6, 0x80 ;  /* 0x0000008000067882 */ /* 0x000fe20000000000 */
[----:B------:R-:W-:Y:S01]  /*01a0*/  ELECT P0, URZ, PT ;  /* 0x00000000003f782f */ /* 0x000fe20003800000 */
[----:B------:R-:W-:-:S04]  /*01b0*/  UIADD3 UR6, -UR6, 0x100000, URZ ;  /* 0x0010000006067890 */ /* 0x000fc8000fffe13f */
[----:B------:R-:W-:Y:S02]  /*01c0*/  USHF.L.U32 UR7, UR6, 0xb, URZ ;  /* 0x0000000b06077899 */ /* 0x000fe4000800063f */
[----:B------:R-:W-:Y:S02]  /*01d0*/  USHF.L.U32 UR6, UR6, 0x1, URZ ;  /* 0x0000000106067899 */ /* 0x000fe4000800063f */
[----:B0-----:R-:W-:Y:S02]  /*01e0*/  ULEA UR8, UR8, UR4, 0x18 ;  /* 0x0000000408087291 */ /* 0x001fe4000f8ec03f */
[----:B------:R-:W-:-:S04]  /*01f0*/  UIADD3 UR4, -UR5, 0x100000, URZ ;  /* 0x0010000005047890 */ /* 0x000fc8000fffe13f */
[----:B------:R-:W-:Y:S02]  /*0200*/  USHF.L.U32 UR5, UR4, 0xb, URZ ;  /* 0x0000000b04057899 */ /* 0x000fe4000800063f */
[----:B------:R-:W-:Y:S01]  /*0210*/  USHF.L.U32 UR4, UR4, 0x1, URZ ;  /* 0x0000000104047899 */ /* 0x000fe2000800063f */
[----:B------:R-:W0:Y:S11]  /*0220*/  FENCE.VIEW.ASYNC.S ;  /* 0x00000000000073c6 */ /* 0x000e360000000000 */
[----:B0-----:R0:W1:Y:S01]  /*0230*/  SYNCS.EXCH.64 URZ, [UR8], UR4 ;  /* 0x00000004083f75b2 */ /* 0x0010620008000100 */
[----:B------:R0:W2:Y:S01]  /*0240*/  SYNCS.EXCH.64 URZ, [UR8+0x18], UR6 ;  /* 0x00001806083f75b2 */ /* 0x0000a20008000100 */
[----:B------:R0:W3:Y:S01]  /*0250*/  SYNCS.EXCH.64 URZ, [UR8+0x8], UR4 ;  /* 0x00000804083f75b2 */ /* 0x0000e20008000100 */
[----:B------:R0:W4:Y:S01]  /*0260*/  SYNCS.EXCH.64 URZ, [UR8+0x20], UR6 ;  /* 0x00002006083f75b2 */ /* 0x0001220008000100 */
[----:B------:R0:W0:Y:S01]  /*0270*/  SYNCS.EXCH.64 URZ, [UR8+0x10], UR4 ;  /* 0x00001004083f75b2 */ /* 0x0000220008000100 */
[----:B------:R0:W0:Y:S01]  /*0280*/  SYNCS.EXCH.64 URZ, [UR8+0x28], UR6 ;  /* 0x00002806083f75b2 */ /* 0x0000220008000100 */
[----:B------:R-:W-:Y:S01]  /*0290*/  NOP ;  /* 0x0000000000007918 */ /* 0x000fe20000000000 */
.L_x_2:
[----:B------:R-:W5:Y:S01]  /*02a0*/  SHFL.IDX PT, R6, R0, RZ, 0x1f ;  /* 0x00001fff00067589 */ /* 0x000f6200000e0000 */
[----:B------:R-:W-:Y:S01]  /*02b0*/  ELECT P0, URZ, PT ;  /* 0x00000000003f782f */ /* 0x000fe20003800000 */
[----:B------:R-:W-:Y:S01]  /*02c0*/  NOP ;  /* 0x0000000000007918 */ /* 0x000fe20000000000 */
[----:B------:R-:W-:Y:S01]  /*02d0*/  ELECT P1, URZ, PT ;  /* 0x00000000003f782f */ /* 0x000fe20003820000 */
[----:B------:R1:W2:Y:S01]  /*02e0*/  SHFL.IDX PT, R3, R0, RZ, 0x1f ;  /* 0x00001fff00037589 */ /* 0x0002a200000e0000 */
[----:B0-----:R-:W-:Y:S01]  /*02f0*/  UMOV UR4, 0x20 ;  /* 0x0000002000047882 */ /* 0x001fe20000000000 */
[----:B------:R-:W-:Y:S01]  /*0300*/  UMOV UR11, 0x80 ;  /* 0x00000080000b7882 */ /* 0x000fe20000000000 */
[----:B------:R-:W-:Y:S01]  /*0310*/  NOP ;  /* 0x0000000000007918 */ /* 0x000fe20000000000 */
[----:B------:R-:W0:Y:S01]  /*0320*/  SHFL.IDX PT, R4, R4, RZ, 0x1f ;  /* 0x00001fff04047589 */ /* 0x000e2200000e0000 */
[C---:B------:R-:W-:Y:S01]  /*0330*/  VIADD R33, R5.reuse, 0xffffffff ;  /* 0xffffffff05217836 */ /* 0x040fe20000000000 */
[----:B------:R-:W-:Y:S01]  /*0340*/  ULDC.64 UR18, c[0x0][0x208] ;  /* 0x0000820000127ab9 */ /* 0x000fe20000000a00 */
[----:B------:R-:W-:-:S02]  /*0350*/  ISETP.NE.AND P3, PT, R5, RZ, PT ;  /* 0x000000ff0500720c */ /* 0x000fc40003f65270 */
[----:B-1----:R-:W-:Y:S02]  /*0360*/  SHF.R.S32.HI R0, RZ, 0x1f, R13 ;  /* 0x0000001fff007819 */ /* 0x002fe4000001140d */
[----:B------:R-:W-:Y:S02]  /*0370*/  ISETP.GE.U32.AND P2, PT, R33, 0x2, PT ;  /* 0x000000022100780c */ /* 0x000fe40003f46070 */
[----:B------:R-:W-:-:S04]  /*0380*/  LEA.HI R0, R0, R13, RZ, 0x7 ;  /* 0x0000000d00007211 */ /* 0x000fc800078f38ff */
[----:B------:R-:W-:Y:S02]  /*0390*/  LOP3.LUT R0, R0, 0xffffff80, RZ, 0xc0, !PT ;  /* 0xffffff8000007812 */ /* 0x000fe400078ec0ff */
[----:B-----5:R-:W-:-:S03]  /*03a0*/  ISETP.NE.OR P0, PT, R6, RZ, !P0 ;  /* 0x000000ff0600720c */ /* 0x020fc60004705670 */
[----:B------:R-:W-:Y:S01]  /*03b0*/  IMAD.IADD R11, R13, 0x1, -R0 ;  /* 0x000000010d0b7824 */ /* 0x000fe200078e0a00 */
[----:B--2---:R-:W-:Y:S02]  /*03c0*/  ISETP.NE.OR P1, PT, R3, RZ, !P1 ;  /* 0x000000ff0300720c */ /* 0x004fe40004f25670 */
[----:B------:R-:W-:Y:S02]  /*03d0*/  SHF.R.S32.HI R3, RZ, 0x1f, R2 ;  /* 0x0000001fff037819 */ /* 0x000fe40000011402 */
[----:B0-----:R-:W-:Y:S02]  /*03e0*/  R2UR UR15, R4 ;  /* 0x00000000040f72ca */ /* 0x001fe400000e0000 */
[----:B------:R-:W-:-:S03]  /*03f0*/  LEA.HI R3, R3, R2, RZ, 0x2 ;  /* 0x0000000203037211 */ /* 0x000fc600078f10ff */
[----:B------:R-:W-:Y:S01]  /*0400*/  VOTEU.ALL UP0, P0 ;  /* 0x00000000003f7886 */ /* 0x000fe20000000000 */
[----:B------:R-:W-:-:S03]  /*0410*/  LOP3.LUT R3, R3, 0xfffffffc, RZ, 0xc0, !PT ;  /* 0xfffffffc03037812 */ /* 0x000fc600078ec0ff */
[----:B------:R-:W-:Y:S01]  /*0420*/  VOTEU.ALL UP1, P1 ;  /* 0x00000000003f7886 */ /* 0x000fe20000820000 */
[----:B------:R-:W0:Y:S01]  /*0430*/  @!UP0 S2UR UR7, SR_CgaCtaId ;  /* 0x00000000000789c3 */ /* 0x000e220000008800 */
[----:B------:R-:W-:Y:S01]  /*0440*/  @!UP0 UMOV UR6, 0x400 ;  /* 0x0000040000068882 */ /* 0x000fe20000000000 */
[----:B------:R-:W-:-:S04]  /*0450*/  @!UP0 UIADD3 UR4, -UR4, 0x100000, URZ ;  /* 0x0010000004048890 */ /* 0x000fc8000fffe13f */
[----:B------:R-:W-:Y:S02]  /*0460*/  @!UP0 USHF.L.U32 UR5, UR4, 0xb, URZ ;  /* 0x0000000b04058899 */ /* 0x000fe4000800063f */
[----:B------:R-:W-:Y:S01]  /*0470*/  @!UP0 USHF.L.U32 UR4, UR4, 0x1, URZ ;  /* 0x0000000104048899 */ /* 0x000fe2000800063f */
[----:B------:R-:W-:Y:S01]  /*0480*/  IMAD.IADD R20, R2, 0x1, -R3 ;  /* 0x0000000102147824 */ /* 0x000fe200078e0a03 */
[----:B------:R-:W-:Y:S01]  /*0490*/  @!UP1 UMOV UR9, 0x400 ;  /* 0x0000040000099882 */ /* 0x000fe20000000000 */
[----:B------:R-:W-:Y:S01]  /*04a0*/  VOTEU.ALL UP2, P1 ;  /* 0x00000000003f7886 */ /* 0x000fe20000840000 */
[----:B------:R-:W-:Y:S01]  /*04b0*/  VOTEU.ALL UP3, P1 ;  /* 0x00000000003f7886 */ /* 0x000fe20000860000 */
[----:B------:R-:W-:Y:S01]  /*04c0*/  VOTEU.ALL UP4, P1 ;  /* 0x00000000003f7886 */ /* 0x000fe20000880000 */
[----:B------:R-:W1:Y:S01]  /*04d0*/  @!UP1 S2UR UR10, SR_CgaCtaId ;  /* 0x00000000000a99c3 */ /* 0x000e620000008800 */
[----:B------:R-:W-:Y:S01]  /*04e0*/  VOTEU.ALL UP5, P1 ;  /* 0x00000000003f7886 */ /* 0x000fe200008a0000 */
[----:B0-----:R-:W-:-:S02]  /*04f0*/  @!UP0 ULEA UR8, UR7, UR6, 0x18 ;  /* 0x0000000607088291 */ /* 0x001fc4000f8ec03f */
[----:B------:R-:W-:-:S04]  /*0500*/  @!UP1 UIADD3 UR6, -UR11, 0x100000, URZ ;  /* 0x001000000b069890 */ /* 0x000fc8000fffe13f */
[----:B------:R-:W-:Y:S02]  /*0510*/  @!UP1 USHF.L.U32 UR7, UR6, 0xb, URZ ;  /* 0x0000000b06079899 */ /* 0x000fe4000800063f */
[----:B------:R-:W-:Y:S01]  /*0520*/  @!UP1 USHF.L.U32 UR6, UR6, 0x1, URZ ;  /* 0x0000000106069899 */ /* 0x000fe2000800063f */
[----:B------:R-:W-:Y:S01]  /*0530*/  VOTEU.ALL UP0, P0 ;  /* 0x00000000003f7886 */ /* 0x000fe20000000000 */
[----:B-1----:R-:W-:Y:S01]  /*0540*/  @!UP1 ULEA UR9, UR10, UR9, 0x18 ;  /* 0x000000090a099291 */ /* 0x002fe2000f8ec03f */
[----:B------:R-:W-:Y:S02]  /*0550*/  VOTEU.ALL UP1, P0 ;  /* 0x00000000003f7886 */ /* 0x000fe40000020000 */
[----:B------:R-:W-:Y:S01]  /*0560*/  ULDC.64 UR10, c[0x0][0x598] ;  /* 0x00016600000a7ab9 */ /* 0x000fe20000000a00 */
[----:B------:R-:W-:Y:S01]  /*0570*/  ISETP.NE.AND P0, PT, R20, 0x3, PT ;  /* 0x000000031400780c */ /* 0x000fe20003f05270 */
[----:B------:R-:W0:Y:S02]  /*0580*/  FENCE.VIEW.ASYNC.S ;  /* 0x00000000000073c6 */ /* 0x000e240000000000 */
[----:B0-----:R0:W3:Y:S01]  /*0590*/  @!UP0 SYNCS.EXCH.64 URZ, [UR8+0x60], UR4 ;  /* 0x00006004083f85b2 */ /* 0x0010e20008000100 */
[----:B------:R-:W-:-:S02]  /*05a0*/  ISETP.NE.U32.AND P1, PT, RZ, UR10, PT ;  /* 0x0000000aff007c0c */ /* 0x000fc4000bf25070 */
[----:B------:R-:W-:Y:S02]  /*05b0*/  ISETP.EQ.OR P0, PT, R20, RZ, !P0 ;  /* 0x000000ff1400720c */ /* 0x000fe40004702670 */
[----:B------:R-:W-:Y:S02]  /*05c0*/  ISETP.NE.AND.EX P1, PT, RZ, UR11, PT, P1 ;  /* 0x0000000bff007c0c */ /* 0x000fe4000bf25310 */
[----:B------:R-:W-:-:S04]  /*05d0*/  ISETP.EQ.AND P0, PT, R5, RZ, P0 ;  /* 0x000000ff0500720c */ /* 0x000fc80000702270 */
[----:B------:R-:W-:-:S04]  /*05e0*/  SEL R7, RZ, 0x1, !P0 ;  /* 0x00000001ff077807 */ /* 0x000fc80004000000 */
[----:B------:R-:W-:Y:S01]  /*05f0*/  SEL R7, R7, 0x2, P2 ;  /* 0x0000000207077807 */ /* 0x000fe20001000000 */
[----:B------:R0:W3:Y:S01]  /*0600*/  @!UP1 SYNCS.EXCH.64 URZ, [UR8+0x68], UR4 ;  /* 0x00006804083f95b2 */ /* 0x0000e20008000100 */
[----:B------:R-:W-:Y:S01]  /*0610*/  NOP ;  /* 0x0000000000007918 */ /* 0x000fe20000000000 */
[----:B------:R0:W3:Y:S01]  /*0620*/  @!UP2 SYNCS.EXCH.64 URZ, [UR9+0x40], UR6 ;  /* 0x00004006093fa5b2 */ /* 0x0000e20008000100 */
[----:B------:R0:W3:Y:S01]  /*0630*/  @!UP3 SYNCS.EXCH.64 URZ, [UR9+0x48], UR6 ;  /* 0x00004806093fb5b2 */ /* 0x0000e20008000100 */
[----:B------:R0:W3:Y:S01]  /*0640*/  @!UP4 SYNCS.EXCH.64 URZ, [UR9+0x50], UR6 ;  /* 0x00005006093fc5b2 */ /* 0x0000e20008000100 */
[----:B------:R0:W3:Y:S01]  /*0650*/  @!UP5 SYNCS.EXCH.64 URZ, [UR9+0x58], UR6 ;  /* 0x00005806093fd5b2 */ /* 0x0000e20008000100 */
[----:B------:R-:W-:Y:S01]  /*0660*/  NOP ;  /* 0x0000000000007918 */ /* 0x000fe20000000000 */
[----:B---34-:R-:W-:Y:S06]  /*0670*/  BAR.SYNC.DEFER_BLOCKING 0x0 ;  /* 0x0000000000007b1d */ /* 0x018fec0000010000 */
[----:B0-----:R-:W-:Y:S05]  /*0680*/  @!P1 BRA `(.L_x_3) ;  /* 0x00000000001c9947 */ /* 0x001fea0003800000 */
[----:B------:R-:W0:Y:S02]  /*0690*/  LDC.64 R2, c[0x0][0x598] ;  /* 0x00016600ff027b82 */ /* 0x000e240000000a00 */
[----:B0-----:R-:W2:Y:S02]  /*06a0*/  LDG.E.64 R2, desc[UR18][R2.64] ;  /* 0x0000001202027981 */ /* 0x001ea4000c1e1b00 */
[----:B--2---:R-:W-:-:S04]  /*06b0*/  ISETP.NE.U32.AND P0, PT, R2, RZ, PT ;  /* 0x000000ff0200720c */ /* 0x004fc80003f05070 */
[----:B------:R-:W-:-:S13]  /*06c0*/  ISETP.NE.AND.EX P0, PT, R3, RZ, PT, P0 ;  /* 0x000000ff0300720c */ /* 0x000fda0003f05300 */
[----:B------:R-:W-:Y:S05]  /*06d0*/  @!P0 BRA `(.L_x_3) ;  /* 0x0000000000088947 */ /* 0x000fea0003800000 */
[----:B------:R2:W5:Y:S01]  /*06e0*/  LD.E R10, desc[UR18][R2.64] ;  /* 0x00000012020a7980 */ /* 0x000562000c101900 */
[----:B------:R-:W-:Y:S05]  /*06f0*/  BRA `(.L_x_4) ;  /* 0x0000000000207947 */ /* 0x000fea0003800000 */
.L_x_3:
[----:B------:R-:W-:Y:S02]  /*0700*/  ULDC.64 UR4, c[0x0][0x588] ;  /* 0x0001620000047ab9 */ /* 0x000fe40000000a00 */
[----:B------:R-:W-:-:S04]  /*0710*/  ISETP.NE.U32.AND P0, PT, RZ, UR4, PT ;  /* 0x00000004ff007c0c */ /* 0x000fc8000bf05070 */
[----:B------:R-:W-:-:S13]  /*0720*/  ISETP.NE.AND.EX P0, PT, RZ, UR5, PT, P0 ;  /* 0x00000005ff007c0c */ /* 0x000fda000bf05300 */
[----:B------:R-:W-:Y:S05]  /*0730*/  @!P0 BRA `(.L_x_5) ;  /* 0x00000000000c8947 */ /* 0x000fea0003800000 */
[----:B------:R-:W0:Y:S02]  /*0740*/  LDC.64 R2, c[0x0][0x588] ;  /* 0x00016200ff027b82 */ /* 0x000e240000000a00 */
[----:B0-----:R1:W5:Y:S01]  /*0750*/  LDG.E R10, desc[UR18][R2.64] ;  /* 0x00000012020a7981 */ /* 0x001362000c1e1900 */
[----:B------:R-:W-:Y:S05]  /*0760*/  BRA `(.L_x_4) ;  /* 0x0000000000047947 */ /* 0x000fea0003800000 */
.L_x_5:
[----:B------:R-:W0:Y:S02]  /*0770*/  LDC R10, c[0x0][0x580] ;  /* 0x00016000ff0a7b82 */ /* 0x000e240000000800 */
.L_x_4:
[----:B------:R-:W-:Y:S02]  /*0780*/  ULDC.64 UR4, c[0x0][0x5a0] ;  /* 0x0001680000047ab9 */ /* 0x000fe40000000a00 */
[----:B------:R-:W-:-:S04]  /*0790*/  ISETP.NE.U32.AND P0, PT, RZ, UR4, PT ;  /* 0x00000004ff007c0c */ /* 0x000fc8000bf05070 */
[----:B------:R-:W-:-:S13]  /*07a0*/  ISETP.NE.AND.EX P0, PT, RZ, UR5, PT, P0 ;  /* 0x00000005ff007c0c */ /* 0x000fda000bf05300 */
[----:B------:R-:W-:Y:S05]  /*07b0*/  @!P0 BRA `(.L_x_6) ;  /* 0x00000000001c8947 */ /* 0x000fea0003800000 */
[----:B-12---:R-:W1:Y:S02]  /*07c0*/  LDC.64 R2, c[0x0][0x5a0] ;  /* 0x00016800ff027b82 */ /* 0x006e640000000a00 */
[----:B-1----:R-:W2:Y:S02]  /*07d0*/  LDG.E.64 R2, desc[UR18][R2.64] ;  /* 0x0000001202027981 */ /* 0x002ea4000c1e1b00 */
[----:B--2---:R-:W-:-:S04]  /*07e0*/  ISETP.NE.U32.AND P0, PT, R2, RZ, PT ;  /* 0x000000ff0200720c */ /* 0x004fc80003f05070 */
[----:B------:R-:W-:-:S13]  /*07f0*/  ISETP.NE.AND.EX P0, PT, R3, RZ, PT, P0 ;  /* 0x000000ff0300720c */ /* 0x000fda0003f05300 */
[----:B------:R-:W-:Y:S05]  /*0800*/  @!P0 BRA `(.L_x_6) ;  /* 0x0000000000088947 */ /* 0x000fea0003800000 */
[----:B------:R1:W5:Y:S01]  /*0810*/  LD.E R12, desc[UR18][R2.64] ;  /* 0x00000012020c7980 */ /* 0x000362000c101900 */
[----:B------:R-:W-:Y:S05]  /*0820*/  BRA `(.L_x_7) ;  /* 0x0000000000207947 */ /* 0x000fea0003800000 */
.L_x_6:
[----:B------:R-:W-:Y:S02]  /*0830*/  ULDC.64 UR4, c[0x0][0x590] ;  /* 0x0001640000047ab9 */ /* 0x000fe40000000a00 */
[----:B------:R-:W-:-:S04]  /*0840*/  ISETP.NE.U32.AND P0, PT, RZ, UR4, PT ;  /* 0x00000004ff007c0c */ /* 0x000fc8000bf05070 */
[----:B------:R-:W-:-:S13]  /*0850*/  ISETP.NE.AND.EX P0, PT, RZ, UR5, PT, P0 ;  /* 0x00000005ff007c0c */ /* 0x000fda000bf05300 */
[----:B------:R-:W-:Y:S05]  /*0860*/  @!P0 BRA `(.L_x_8) ;  /* 0x00000000000c8947 */ /* 0x000fea0003800000 */
[----:B-12---:R-:W1:Y:S02]  /*0870*/  LDC.64 R2, c[0x0][0x590] ;  /* 0x00016400ff027b82 */ /* 0x006e640000000a00 */
[----:B-1----:R4:W5:Y:S01]  /*0880*/  LDG.E R12, desc[UR18][R2.64] ;  /* 0x00000012020c7981 */ /* 0x002962000c1e1900 */
[----:B------:R-:W-:Y:S05]  /*0890*/  BRA `(.L_x_7) ;  /* 0x0000000000047947 */ /* 0x000fea0003800000 */
.L_x_8:
[----:B------:R-:W3:Y:S02]  /*08a0*/  LDC R12, c[0x0][0x584] ;  /* 0x00016100ff0c7b82 */ /* 0x000ee40000000800 */
.L_x_7:
[----:B------:R-:W0:Y:S01]  /*08b0*/  LDC R0, c[0x0][0x65c] ;  /* 0x00019700ff007b82 */ /* 0x000e220000000800 */
[----:B------:R-:W1:Y:S01]  /*08c0*/  S2R R21, SR_CTAID.Y ;  /* 0x0000000000157919 */ /* 0x000e620000002600 */
[----:B------:R-:W-:Y:S01]  /*08d0*/  ULDC UR8, c[0x0][0x28c] ;  /* 0x0000a30000087ab9 */ /* 0x000fe20000000800 */
[----:B------:R-:W-:Y:S01]  /*08e0*/  ISETP.NE.AND P0, PT, R5, 0x2, PT ;  /* 0x000000020500780c */ /* 0x000fe20003f05270 */
[----:B------:R-:W-:Y:S01]  /*08f0*/  UIADD3 UR8, UR8, 0x3f, URZ ;  /* 0x0000003f08087890 */ /* 0x000fe2000fffe03f */
[----:B------:R-:W3:Y:S01]  /*0900*/  S2R R14, SR_CTAID.X ;  /* 0x00000000000e7919 */ /* 0x000ee20000002500 */
[----:B------:R-:W-:Y:S01]  /*0910*/  UMOV UR5, URZ ;  /* 0x0000003f00057c82 */ /* 0x000fe20008000000 */
[----:B------:R-:W-:Y:S01]  /*0920*/  UMOV UR4, URZ ;  /* 0x0000003f00047c82 */ /* 0x000fe20008000000 */
[----:B------:R-:W-:-:S04]  /*0930*/  USHF.R.S32.HI UR9, URZ, 0x1f, UR8 ;  /* 0x0000001f3f097899 */ /* 0x000fc80008011408 */
[----:B------:R-:W-:-:S04]  /*0940*/  ULEA.HI UR9, UR9, UR8, URZ, 0x6 ;  /* 0x0000000809097291 */ /* 0x000fc8000f8f303f */
[----:B------:R-:W-:Y:S01]  /*0950*/  USHF.R.S32.HI UR13, URZ, 0x6, UR9 ;  /* 0x000000063f0d7899 */ /* 0x000fe20008011409 */
[----:B0-----:R-:W-:-:S13]  /*0960*/  ISETP.NE.AND P2, PT, R0, 0x1, PT ;  /* 0x000000010000780c */ /* 0x001fda0003f45270 */
[----:B------:R-:W3:Y:S01]  /*0970*/  @P2 LDC R15, c[0x0][0x10] ;  /* 0x00000400ff0f2b82 */ /* 0x000ee20000000800 */
[----:B-12-4-:R-:W-:Y:S02]  /*0980*/  @P2 IMAD.MOV.U32 R2, RZ, RZ, R21 ;  /* 0x000000ffff022224 */ /* 0x016fe400078e0015 */
[----:B------:R-:W-:Y:S02]  /*0990*/  @P2 IMAD.MOV.U32 R3, RZ, RZ, RZ ;  /* 0x000000ffff032224 */ /* 0x000fe400078e00ff */
[----:B------:R-:W-:-:S03]  /*09a0*/  @P2 IMAD.MOV.U32 R5, RZ, RZ, RZ ;  /* 0x000000ffff052224 */ /* 0x000fc600078e00ff */
[----:B------:R-:W0:Y:S01]  /*09b0*/  @!P2 LDC R9, c[0x0][0xc] ;  /* 0x00000300ff09ab82 */ /* 0x000e220000000800 */
[----:B------:R-:W-:Y:S01]  /*09c0*/  ULDC UR6, c[0x0][0xc] ;  /* 0x0000030000067ab9 */ /* 0x000fe20000000800 */
[----:B------:R-:W-:Y:S02]  /*09d0*/  ULDC UR7, c[0x0][0x10] ;  /* 0x0000040000077ab9 */ /* 0x000fe40000000800 */
[----:B------:R-:W-:-:S04]  /*09e0*/  UIMAD.WIDE.U32 UR6, UR6, UR7, URZ ;  /* 0x00000007060672a5 */ /* 0x000fc8000f8e003f */
[----:B------:R-:W1:Y:S01]  /*09f0*/  LDC R8, c[0x0][0x14] ;  /* 0x00000500ff087b82 */ /* 0x000e620000000800 */
[----:B---3--:R-:W-:-:S04]  /*0a00*/  @P2 IMAD.WIDE.U32 R2, R14, R15, R2 ;  /* 0x0000000f0e022225 */ /* 0x008fc800078e0002 */
[----:B------:R-:W-:Y:S02]  /*0a10*/  IMAD.MOV.U32 R15, RZ, RZ, RZ ;  /* 0x000000ffff0f7224 */ /* 0x000fe400078e00ff */
[----:B------:R-:W-:Y:S02]  /*0a20*/  @P2 IMAD.IADD R3, R3, 0x1, R5 ;  /* 0x0000000103032824 */ /* 0x000fe400078e0205 */
[----:B0-----:R-:W-:-:S04]  /*0a30*/  @!P2 IMAD.WIDE.U32 R4, R9, R21, R14 ;  /* 0x000000150904a225 */ /* 0x001fc800078e000e */
[----:B------:R-:W-:Y:S02]  /*0a40*/  @!P2 IMAD.MOV.U32 R2, RZ, RZ, R4 ;  /* 0x000000ffff02a224 */ /* 0x000fe400078e0004 */
[----:B------:R-:W-:Y:S02]  /*0a50*/  @!P2 IMAD.MOV.U32 R3, RZ, RZ, R5 ;  /* 0x000000ffff03a224 */ /* 0x000fe400078e0005 */
[C---:B-1----:R-:W-:Y:S02]  /*0a60*/  IMAD R17, R8.reuse, UR7, RZ ;  /* 0x0000000708117c24 */ /* 0x042fe4000f8e02ff */
[----:B------:R-:W-:Y:S01]  /*0a70*/  IMAD.WIDE.U32 R8, R8, UR6, RZ ;  /* 0x0000000608087c25 */ /* 0x000fe2000f8e00ff */
[----:B------:R-:W-:-:S03]  /*0a80*/  ULDC.64 UR6, c[0x0][0x650] ;  /* 0x0001940000067ab9 */ /* 0x000fc60000000a00 */
[----:B------:R-:W-:Y:S01]  /*0a90*/  IMAD.IADD R0, R9, 0x1, R17 ;  /* 0x0000000109007824 */ /* 0x000fe200078e0211 */
[----:B------:R-:W-:Y:S06]  /*0aa0*/  @P0 BRA `(.L_x_9) ;  /* 0x0000000000200947 */ /* 0x000fec0003800000 */
[----:B------:R-:W-:Y:S01]  /*0ab0*/  UISETP.GE.U32.AND UP0, UPT, UR13, 0x3, UPT ;  /* 0x000000030d00788c */ /* 0x000fe2000bf06070 */
[----:B------:R-:W-:Y:S01]  /*0ac0*/  IADD3 R2, P0, R2, R8, RZ ;  /* 0x0000000802027210 */ /* 0x000fe20007f1e0ff */
[----:B------:R-:W-:-:S04]  /*0ad0*/  UIMAD.WIDE.U32 UR4, UR13, -0x55555555, URZ ;  /* 0xaaaaaaab0d0478a5 */ /* 0x000fc8000f8e003f */
[----:B------:R-:W-:Y:S01]  /*0ae0*/  USHF.R.U32.HI UR5, URZ, 0x1, UR5 ;  /* 0x000000013f057899 */ /* 0x000fe20008011605 */
[----:B------:R-:W-:Y:S02]  /*0af0*/  IMAD.X R3, R0, 0x1, R3, P0 ;  /* 0x0000000100037824 */ /* 0x000fe400000e0603 */
[----:B------:R-:W-:Y:S02]  /*0b00*/  UMOV UR4, URZ ;  /* 0x0000003f00047c82 */ /* 0x000fe40008000000 */
[----:B------:R-:W-:Y:S02]  /*0b10*/  @UP0 ULOP3.LUT UR4, UR5, 0x1, URZ, 0xc0, !UPT ;  /* 0x0000000105040892 */ /* 0x000fe4000f8ec03f */
[----:B------:R-:W-:-:S12]  /*0b20*/  UIMAD UR5, UR5, -0x3, UR13 ;  /* 0xfffffffd050578a4 */ /* 0x000fd8000f8e020d */
.L_x_9:
[----:B------:R-:W-:Y:S01]  /*0b30*/  ISETP.GE.U32.AND P0, PT, R2, UR6, PT ;  /* 0x0000000602007c0c */ /* 0x000fe2000bf06070 */
[----:B------:R-:W-:Y:S01]  /*0b40*/  IMAD.MOV.U32 R6, RZ, RZ, -0x1 ;  /* 0xffffffffff067424 */ /* 0x000fe200078e00ff */
[----:B------:R-:W-:Y:S01]  /*0b50*/  PRMT R16, RZ, 0x7610, R16 ;  /* 0x00007610ff107816 */ /* 0x000fe20000000010 */
[----:B------:R-:W-:Y:S01]  /*0b60*/  IMAD.MOV.U32 R5, RZ, RZ, -0x1 ;  /* 0xffffffffff057424 */ /* 0x000fe200078e00ff */
[----:B------:R-:W-:Y:S01]  /*0b70*/  ISETP.GE.U32.AND.EX P0, PT, R3, UR7, PT, P0 ;  /* 0x0000000703007c0c */ /* 0x000fe2000bf06100 */
[----:B------:R-:W-:-:S12]  /*0b80*/  IMAD.MOV.U32 R4, RZ, RZ, -0x1 ;  /* 0xffffffffff047424 */ /* 0x000fd800078e00ff */
[----:B------:R-:W-:Y:S05]  /*0b90*/  @P0 BRA `(.L_x_10) ;  /* 0x00000004005c0947 */ /* 0x000fea0003800000 */
[----:B------:R-:W0:Y:S01]  /*0ba0*/  LDC.64 R24, c[0x0][0x628] ;  /* 0x00018a00ff187b82 */ /* 0x000e220000000a00 */
[----:B------:R-:W-:Y:S02]  /*0bb0*/  IMAD.MOV.U32 R4, RZ, RZ, R2 ;  /* 0x000000ffff047224 */ /* 0x000fe400078e0002 */
[----:B------:R-:W-:-:S05]  /*0bc0*/  IMAD.MOV.U32 R5, RZ, RZ, R3 ;  /* 0x000000ffff057224 */ /* 0x000fca00078e0003 */
[----:B------:R-:W1:Y:S08]  /*0bd0*/  LDC R6, c[0x0][0x630] ;  /* 0x00018c00ff067b82 */ /* 0x000e700000000800 */
[----:B------:R-:W2:Y:S01]  /*0be0*/  LDC.64 R26, c[0x0][0x620] ;  /* 0x00018800ff1a7b82 */ /* 0x000ea20000000a00 */
[----:B0-----:R-:W-:-:S04]  /*0bf0*/  ISETP.NE.U32.AND P0, PT, R24, RZ, PT ;  /* 0x000000ff1800720c */ /* 0x001fc80003f05070 */
[----:B------:R-:W-:-:S13]  /*0c00*/  ISETP.NE.AND.EX P0, PT, R25, RZ, PT, P0 ;  /* 0x000000ff1900720c */ /* 0x000fda0003f05300 */
[----:B-12---:R-:W-:Y:S05]  /*0c10*/  @!P0 BRA `(.L_x_11) ;  /* 0x0000000000288947 */ /* 0x006fea0003800000 */
[----:B------:R-:W0:Y:S02]  /*0c20*/  LDC R19, c[0x0][0x634] ;  /* 0x00018d00ff137b82 */ /* 0x000e240000000800 */
[----:B0-----:R-:W-:-:S05]  /*0c30*/  IADD3 R19, P0, R2, R19, RZ ;  /* 0x0000001302137210 */ /* 0x001fca0007f1e0ff */
[----:B------:R-:W-:-:S04]  /*0c40*/  IMAD.X R23, RZ, RZ, R3, P0 ;  /* 0x000000ffff177224 */ /* 0x000fc800000e0603 */
[----:B------:R-:W-:-:S04]  /*0c50*/  IMAD.WIDE.U32 R4, R23, R24, RZ ;  /* 0x0000001817047225 */ /* 0x000fc800078e00ff */
[----:B------:R-:W-:-:S04]  /*0c60*/  IMAD.WIDE.U32 R16, P0, R19, R25, R4 ;  /* 0x0000001913107225 */ /* 0x000fc80007800004 */
[----:B------:R-:W-:-:S04]  /*0c70*/  IMAD.WIDE.U32 R4, R19, R24, RZ ;  /* 0x0000001813047225 */ /* 0x000fc800078e00ff */
[----:B------:R-:W-:Y:S01]  /*0c80*/  IMAD.X R19, RZ, RZ, RZ, P0 ;  /* 0x000000ffff137224 */ /* 0x000fe200000e06ff */
[----:B------:R-:W-:Y:S01]  /*0c90*/  IADD3 RZ, P0, R5, R16, RZ ;  /* 0x0000001005ff7210 */ /* 0x000fe20007f1e0ff */
[----:B------:R-:W-:-:S04]  /*0ca0*/  IMAD.MOV.U32 R18, RZ, RZ, R17 ;  /* 0x000000ffff127224 */ /* 0x000fc800078e0011 */
[----:B------:R-:W-:-:S08]  /*0cb0*/  IMAD.WIDE.U32.X R4, R23, R25, R18, P0 ;  /* 0x0000001917047225 */ /* 0x000fd000000e0412 */
.L_x_11:
[--C-:B------:R-:W-:Y:S01]  /*0cc0*/  SHF.R.U64 R32, R4, R6, R5.reuse ;  /* 0x0000000604207219 */ /* 0x100fe20000001205 */
[----:B------:R-:W0:Y:S01]  /*0cd0*/  LDC.64 R28, c[0x0][0x640] ;  /* 0x00019000ff1c7b82 */ /* 0x000e220000000a00 */
[----:B------:R-:W-:Y:S01]  /*0ce0*/  I2FP.F32.U32 R4, R14 ;  /* 0x0000000e00047245 */ /* 0x000fe20000201000 */
[----:B------:R-:W-:Y:S01]  /*0cf0*/  ULDC UR6, c[0x0][0x150] ;  /* 0x0000540000067ab9 */ /* 0x000fe20000000800 */
[----:B------:R-:W-:Y:S02]  /*0d00*/  SHF.R.U32.HI R5, RZ, R6, R5 ;  /* 0x00000006ff057219 */ /* 0x000fe40000011605 */
[----:B------:R-:W-:Y:S01]  /*0d10*/  IADD3 R17, P0, RZ, -R32, RZ ;  /* 0x80000020ff117210 */ /* 0x000fe20007f1e0ff */
[----:B------:R-:W-:Y:S01]  /*0d20*/  FMUL R6, R4, UR6 ;  /* 0x0000000604067c20 */ /* 0x000fe20008400000 */
[----:B------:R-:W-:Y:S01]  /*0d30*/  ULDC UR6, c[0x0][0x154] ;  /* 0x0000550000067ab9 */ /* 0x000fe20000000800 */
[----:B------:R-:W1:Y:S02]  /*0d40*/  LDC R18, c[0x0][0x618] ;  /* 0x00018600ff127b82 */ /* 0x000e640000000800 */
[----:B------:R-:W-:-:S02]  /*0d50*/  IMAD.X R19, RZ, RZ, ~R5, P0 ;  /* 0x000000ffff137224 */ /* 0x000fc400000e0e05 */
[----:B------:R-:W2:Y:S01]  /*0d60*/  F2I.U32.TRUNC.NTZ R6, R6 ;  /* 0x0000000600067305 */ /* 0x000ea2000020f000 */
[----:B------:R-:W-:-:S03]  /*0d70*/  IMAD.WIDE.U32 R4, R17, R26, R2 ;  /* 0x0000001a11047225 */ /* 0x000fc600078e0002 */
[----:B------:R-:W3:Y:S01]  /*0d80*/  LDC R15, c[0x0][0x144] ;  /* 0x00005100ff0f7b82 */ /* 0x000ee20000000800 */
[----:B------:R-:W-:-:S04]  /*0d90*/  IMAD R16, R19, R26, RZ ;  /* 0x0000001a13107224 */ /* 0x000fc800078e02ff */
[----:B------:R-:W-:-:S03]  /*0da0*/  IMAD R17, R17, R27, R16 ;  /* 0x0000001b11117224 */ /* 0x000fc600078e0210 */
[----:B------:R-:W4:Y:S01]  /*0db0*/  LDC R22, c[0x0][0x608] ;  /* 0x00018200ff167b82 */ /* 0x000f220000000800 */
[----:B------:R-:W-:Y:S01]  /*0dc0*/  IMAD.IADD R17, R5, 0x1, R17 ;  /* 0x0000000105117824 */ /* 0x000fe200078e0211 */
[----:B0-----:R-:W-:Y:S01]  /*0dd0*/  ISETP.NE.U32.AND P0, PT, R28, RZ, PT ;  /* 0x000000ff1c00720c */ /* 0x001fe20003f05070 */
[----:B--2---:R-:W-:-:S03]  /*0de0*/  IMAD.MOV R5, RZ, RZ, -R6 ;  /* 0x000000ffff057224 */ /* 0x004fc600078e0a06 */
[----:B------:R-:W-:Y:S02]  /*0df0*/  ISETP.NE.AND.EX P0, PT, R29, RZ, PT, P0 ;  /* 0x000000ff1d00720c */ /* 0x000fe40003f05300 */
[----:B------:R-:W0:Y:S01]  /*0e00*/  LDC R19, c[0x0][0x658] ;  /* 0x00019600ff137b82 */ /* 0x000e220000000800 */
[-CC-:B-1----:R-:W-:Y:S02]  /*0e10*/  SHF.R.U64 R26, R4, R18.reuse, R17.reuse ;  /* 0x00000012041a7219 */ /* 0x182fe40000001211 */
[----:B------:R-:W-:Y:S02]  /*0e20*/  I2FP.F32.U32 R4, R21 ;  /* 0x0000001500047245 */ /* 0x000fe40000201000 */
[----:B------:R-:W-:Y:S01]  /*0e30*/  SHF.R.U32.HI R17, RZ, R18, R17 ;  /* 0x00000012ff117219 */ /* 0x000fe20000011611 */
[----:B------:R-:W-:Y:S02]  /*0e40*/  IMAD.MOV.U32 R18, RZ, RZ, 0x1 ;  /* 0x00000001ff127424 */ /* 0x000fe400078e00ff */
[----:B------:R-:W1:Y:S01]  /*0e50*/  LDC R24, c[0x0][0x148] ;  /* 0x00005200ff187b82 */ /* 0x000e620000000800 */
[----:B---3--:R-:W-:-:S02]  /*0e60*/  IMAD R6, R15, R5, R14 ;  /* 0x000000050f067224 */ /* 0x008fc400078e020e */
[----:B------:R-:W-:Y:S01]  /*0e70*/  FMUL R5, R4, UR6 ;  /* 0x0000000604057c20 */ /* 0x000fe20008400000 */
[----:B------:R-:W-:-:S04]  /*0e80*/  IMAD.MOV.U32 R4, RZ, RZ, -0x1 ;  /* 0xffffffffff047424 */ /* 0x000fc800078e00ff */
[----:B------:R-:W2:Y:S01]  /*0e90*/  LDC R25, c[0x0][0x600] ;  /* 0x00018000ff197b82 */ /* 0x000ea20000000800 */
[-CC-:B----4-:R-:W-:Y:S02]  /*0ea0*/  SHF.R.U64 R34, R26, R22.reuse, R17.reuse ;  /* 0x000000161a227219 */ /* 0x190fe40000001211 */
[----:B------:R-:W-:Y:S02]  /*0eb0*/  SHF.R.U32.HI R14, RZ, R22, R17 ;  /* 0x00000016ff0e7219 */ /* 0x000fe40000011611 */
[----:B------:R3:W4:Y:S03]  /*0ec0*/  F2I.U32.TRUNC.NTZ R22, R5 ;  /* 0x0000000500167305 */ /* 0x000726000020f000 */
[----:B------:R-:W1:Y:S01]  /*0ed0*/  LDC R27, c[0x0][0x648] ;  /* 0x00019200ff1b7b82 */ /* 0x000e620000000800 */
[-C--:B0-----:R-:W-:Y:S02]  /*0ee0*/  SHF.R.U64 R36, R34, R19.reuse, R14 ;  /* 0x0000001322247219 */ /* 0x081fe4000000120e */
[----:B------:R-:W-:-:S02]  /*0ef0*/  SHF.L.U32 R4, R4, R19, RZ ;  /* 0x0000001304047219 */ /* 0x000fc400000006ff */
[-C--:B------:R-:W-:Y:S02]  /*0f00*/  SHF.R.U32.HI R14, RZ, R19.reuse, R14 ;  /* 0x00000013ff0e7219 */ /* 0x080fe4000001160e */
[----:B------:R-:W-:Y:S01]  /*0f10*/  SHF.L.U32 R18, R18, R19, RZ ;  /* 0x0000001312127219 */ /* 0x000fe200000006ff */
[----:B------:R-:W0:Y:S01]  /*0f20*/  LDC R31, c[0x0][0x638] ;  /* 0x00018e00ff1f7b82 */ /* 0x000e220000000800 */
[----:B------:R-:W-:Y:S01]  /*0f30*/  LOP3.LUT R19, RZ, R4, RZ, 0x33, !PT ;  /* 0x00000004ff137212 */ /* 0x000fe200078e33ff */
[----:B------:R-:W-:Y:S02]  /*0f40*/  IMAD.MOV.U32 R4, RZ, RZ, R36 ;  /* 0x000000ffff047224 */ /* 0x000fe400078e0024 */
[----:B---3--:R-:W-:-:S04]  /*0f50*/  IMAD.MOV.U32 R5, RZ, RZ, R14 ;  /* 0x000000ffff057224 */ /* 0x008fc800078e000e */
[----:B------:R-:W3:Y:S01]  /*0f60*/  LDC R30, c[0x0][0x610] ;  /* 0x00018400ff1e7b82 */ /* 0x000ee20000000800 */
[----:B----4-:R-:W-:Y:S05]  /*0f70*/  @!P0 BRA `(.L_x_12) ;  /* 0x0000000000288947 */ /* 0x010fea0003800000 */
[----:B------:R-:W4:Y:S02]  /*0f80*/  LDC R17, c[0x0][0x64c] ;  /* 0x00019300ff117b82 */ /* 0x000f240000000800 */
[----:B----4-:R-:W-:-:S05]  /*0f90*/  IADD3 R17, P0, R36, R17, RZ ;  /* 0x0000001124117210 */ /* 0x010fca0007f1e0ff */
        /* <DEDUP_REMOVED lines=8> */
.L_x_12:
[----:B-1----:R-:W-:Y:S01]  /*1020*/  SHF.R.U64 R4, R4, R27, R5 ;  /* 0x0000001b04047219 */ /* 0x002fe20000001205 */
[----:B--2---:R-:W-:Y:S01]  /*1030*/  VIADD R5, R25, 0xffffffff ;  /* 0xffffffff19057836 */ /* 0x004fe20000000000 */
[----:B------:R-:W-:Y:S01]  /*1040*/  LOP3.LUT R19, R34, R19, RZ, 0xc0, !PT ;  /* 0x0000001322137212 */ /* 0x000fe200078ec0ff */
[----:B------:R-:W-:Y:S02]  /*1050*/  IMAD.MOV R22, RZ, RZ, -R22 ;  /* 0x000000ffff167224 */ /* 0x000fe400078e0a16 */
[----:B------:R-:W-:Y:S01]  /*1060*/  IMAD.MOV R14, RZ, RZ, -R4 ;  /* 0x000000ffff0e7224 */ /* 0x000fe200078e0a04 */
[----:B------:R-:W-:Y:S01]  /*1070*/  LOP3.LUT R5, R26, R5, RZ, 0xc0, !PT ;  /* 0x000000051a057212 */ /* 0x000fe200078ec0ff */
[----:B------:R-:W-:Y:S02]  /*1080*/  IMAD R19, R18, R4, R19 ;  /* 0x0000000412137224 */ /* 0x000fe400078e0213 */
[----:B------:R-:W-:Y:S02]  /*1090*/  @P2 IMAD R6, R24, R22, R21 ;  /* 0x0000001618062224 */ /* 0x000fe400078e0215 */
[----:B0-----:R-:W-:-:S02]  /*10a0*/  IMAD R4, R14, R31, R36 ;  /* 0x0000001f0e047224 */ /* 0x001fc400078e0224 */
[----:B---3--:R-:W-:Y:S02]  /*10b0*/  IMAD R6, R19, R30, R6 ;  /* 0x0000001e13067224 */ /* 0x008fe400078e0206 */
[----:B------:R-:W-:Y:S02]  /*10c0*/  IMAD R15, R4, R25, R5 ;  /* 0x00000019040f7224 */ /* 0x000fe400078e0205 */
[----:B------:R-:W-:Y:S02]  /*10d0*/  IMAD.MOV.U32 R16, RZ, RZ, 0x1 ;  /* 0x00000001ff107424 */ /* 0x000fe400078e00ff */
[----:B------:R-:W-:Y:S01]  /*10e0*/  IMAD.MOV.U32 R4, RZ, RZ, R32 ;  /* 0x000000ffff047224 */ /* 0x000fe200078e0020 */
[----:B------:R-:W-:Y:S02]  /*10f0*/  SEL R5, R15, R6, !P2 ;  /* 0x000000060f057207 */ /* 0x000fe40005000000 */
[----:B------:R-:W-:-:S07]  /*1100*/  SEL R6, R6, R15, !P2 ;  /* 0x0000000f06067207 */ /* 0x000fce0005000000 */
.L_x_10:
[----:B------:R-:W-:Y:S05]  /*1110*/  @!P3 BRA `(.L_x_13) ;  /* 0x0000006c0058b947 */ /* 0x000fea0003800000 */
[----:B------:R-:W-:-:S13]  /*1120*/  ISETP.GT.U32.AND P0, PT, R33, 0x1, PT ;  /* 0x000000012100780c */ /* 0x000fda0003f04070 */
[----:B------:R-:W-:Y:S05]  /*1130*/  @P0 EXIT ;  /* 0x000000000000094d */ /* 0x000fea0003800000 */
.L_x_14:
[----:B------:R-:W-:-:S08]  /*1140*/  NOP ;  /* 0x0000000000007918 */ /* 0x000fd00000000000 */
[----:B------:R-:W0:Y:S02]  /*1150*/  USETMAXREG.TRY_ALLOC.CTAPOOL UP0, 0xe8 ;  /* 0x000000e8000079c8 */ /* 0x000e240008000600 */
[----:B0-----:R-:W-:-:S13]  /*1160*/  PLOP3.LUT P0, PT, PT, PT, UP0, 0x80, 0x0 ;  /* 0x000000000000781c */ /* 0x001fda0003f0f008 */
[----:B------:R-:W-:Y:S05]  /*1170*/  @!P0 BRA `(.L_x_14) ;  /* 0xfffffffc00f08947 */ /* 0x000fea000383ffff */
[----:B------:R-:W-:-:S13]  /*1180*/  LOP3.LUT P0, RZ, R16, 0xff, RZ, 0xc0, !PT ;  /* 0x000000ff10ff7812 */ /* 0x000fda000780c0ff */
[----:B------:R-:W-:Y:S05]  /*1190*/  @!P0 EXIT ;  /* 0x000000000000894d */ /* 0x000fea0003800000 */
[----:B------:R-:W0:Y:S01]  /*11a0*/  S2UR UR6, SR_CgaCtaId ;  /* 0x00000000000679c3 */ /* 0x000e220000008800 */
[----:B------:R-:W-:Y:S01]  /*11b0*/  SHF.R.S32.HI R14, RZ, 0x1f, R11 ;  /* 0x0000001fff0e7819 */ /* 0x000fe2000001140b */
[----:B------:R-:W-:Y:S01]  /*11c0*/  UIADD3 UR7, UR15, -0x1, URZ ;  /* 0xffffffff0f077890 */ /* 0x000fe2000fffe03f */
[----:B------:R-:W-:Y:S01]  /*11d0*/  LOP3.LUT R146, R7, 0x1, RZ, 0xfc, !PT ;  /* 0x0000000107927812 */ /* 0x000fe200078efcff */
[----:B------:R-:W-:Y:S01]  /*11e0*/  UMOV UR12, 0x400 ;  /* 0x00000400000c7882 */ /* 0x000fe20000000000 */
[CC--:B------:R-:W-:Y:S01]  /*11f0*/  LEA.HI R13, R14.reuse, R11.reuse, RZ, 0x2 ;  /* 0x0000000b0e0d7211 */ /* 0x0c0fe200078f10ff */
[----:B------:R-:W-:Y:S01]  /*1200*/  UISETP.LT.AND UP0, UPT, UR13, 0x1, UPT ;  /* 0x000000010d00788c */ /* 0x000fe2000bf01270 */
[----:B------:R-:W-:Y:S01]  /*1210*/  LEA.HI R17, R14, R11, RZ, 0x5 ;  /* 0x0000000b0e117211 */ /* 0x000fe200078f28ff */
[----:B------:R-:W-:Y:S01]  /*1220*/  USHF.L.U32 UR21, UR13, 0x1, URZ ;  /* 0x000000010d157899 */ /* 0x000fe2000800063f */
[--C-:B------:R-:W-:Y:S01]  /*1230*/  SHF.R.S32.HI R15, RZ, 0x2, R13.reuse ;  /* 0x00000002ff0f7819 */ /* 0x100fe2000001140d */
[----:B------:R-:W-:Y:S01]  /*1240*/  USEL UR14, UR13, 0x1, UP0 ;  /* 0x000000010d0e7887 */ /* 0x000fe20008000000 */
[----:B------:R-:W-:Y:S01]  /*1250*/  SHF.R.S32.HI R16, RZ, 0x1f, R13 ;  /* 0x0000001fff107819 */ /* 0x000fe2000001140d */
[----:B------:R-:W-:Y:S01]  /*1260*/  UISETP.NE.AND UP0, UPT, UR7, URZ, UPT ;  /* 0x0000003f0700728c */ /* 0x000fe2000bf05270 */
[----:B------:R-:W-:Y:S01]  /*1270*/  SHF.R.S32.HI R17, RZ, 0x5, R17 ;  /* 0x00000005ff117819 */ /* 0x000fe20000011411 */
[----:B------:R-:W-:Y:S01]  /*1280*/  UIADD3 UR14, -UR14, UR13, URZ ;  /* 0x0000000d0e0e7290 */ /* 0x000fe2000fffe13f */
[----:B------:R-:W-:-:S04]  /*1290*/  LEA.HI R16, R16, R15, RZ, 0x3 ;  /* 0x0000000f10107211 */ /* 0x000fc800078f18ff */
[----:B------:R-:W-:Y:S01]  /*12a0*/  LOP3.LUT R16, R16, 0xfffffff8, RZ, 0xc0, !PT ;  /* 0xfffffff810107812 */ /* 0x000fe200078ec0ff */
[----:B0-----:R-:W-:-:S04]  /*12b0*/  ULEA UR12, UR6, UR12, 0x18 ;  /* 0x0000000c060c7291 */ /* 0x001fc8000f8ec03f */
[----:B------:R-:W-:Y:S01]  /*12c0*/  IMAD.IADD R14, R15, 0x1, -R16 ;  /* 0x000000010f0e7824 */ /* 0x000fe200078e0a10 */
[----:B------:R-:W-:Y:S01]  /*12d0*/  USHF.L.U32 UR6, UR7, 0x3, URZ ;  /* 0x0000000307067899 */ /* 0x000fe2000800063f */
[----:B------:R-:W-:Y:S01]  /*12e0*/  LOP3.LUT R16, R13, 0xfffffffc, RZ, 0xc0, !PT ;  /* 0xfffffffc0d107812 */ /* 0x000fe200078ec0ff */
[----:B------:R-:W-:Y:S01]  /*12f0*/  USEL UR7, URZ, 0x1, UP0 ;  /* 0x000000013f077887 */ /* 0x000fe20008000000 */
[--C-:B------:R-:W-:Y:S01]  /*1300*/  IMAD R13, R17, -0x10, -R14.reuse ;  /* 0xfffffff0110d7824 */ /* 0x100fe200078e0a0e */
[----:B------:R-:W-:Y:S01]  /*1310*/  ULOP3.LUT UR6, UR6, 0x8, URZ, 0xc0, !UPT ;  /* 0x0000000806067892 */ /* 0x000fe2000f8ec03f */
[----:B------:R-:W-:Y:S01]  /*1320*/  SHF.R.S32.HI R15, RZ, 0x1f, R14 ;  /* 0x0000001fff0f7819 */ /* 0x000fe2000001140e */
[----:B------:R-:W-:Y:S01]  /*1330*/  UIADD3 UR22, UR12, 0x40, URZ ;  /* 0x000000400c167890 */ /* 0x000fe2000fffe03f */
[----:B------:R-:W-:Y:S01]  /*1340*/  IMAD.IADD R11, R11, 0x1, -R16 ;  /* 0x000000010b0b7824 */ /* 0x000fe200078e0a10 */
[----:B------:R-:W-:Y:S01]  /*1350*/  ULOP3.LUT UR23, UR6, 0x8, URZ, 0x3c, !UPT ;  /* 0x0000000806177892 */ /* 0x000fe2000f8e3c3f */
[----:B------:R-:W-:Y:S01]  /*1360*/  IMAD.U32 R148, RZ, RZ, UR7 ;  /* 0x00000007ff947e24 */ /* 0x000fe2000f8e00ff */
[----:B------:R-:W-:Y:S01]  /*1370*/  ULOP3.LUT UR16, UR6, 0x18, URZ, 0x3c, !UPT ;  /* 0x0000001806107892 */ /* 0x000fe2000f8e3c3f */
[----:B------:R-:W-:Y:S01]  /*1380*/  IMAD.WIDE R14, R17, 0x10, R14 ;  /* 0x00000010110e7825 */ /* 0x000fe200078e020e */
[----:B------:R-:W-:Y:S01]  /*1390*/  ULEA UR15, UR15, UR22, 0x3 ;  /* 0x000000160f0f7291 */ /* 0x000fe2000f8e183f */
[----:B------:R-:W-:-:S02]  /*13a0*/  ULDC UR6, c[0x0][0x284] ;  /* 0x0000a10000067ab9 */ /* 0x000fc40000000800 */
[----:B------:R-:W-:-:S09]  /*13b0*/  VIADD R13, R13, UR6 ;  /* 0x000000060d0d7c36 */ /* 0x000fd20008000000 */
.L_x_169:
[----:B------:R-:W-:Y:S01]  /*13c0*/  SHF.L.U32 R16, R148, 0x1f, RZ ;  /* 0x0000001f94107819 */ /* 0x000fe200000006ff */
[----:B------:R-:W0:Y:S01]  /*13d0*/  LDC R17, c[0x0][0x28c] ;  /* 0x0000a300ff117b82 */ /* 0x000e220000000800 */
[----:B------:R-:W-:Y:S01]  /*13e0*/  UMOV UR6, URZ ;  /* 0x0000003f00067c82 */ /* 0x000fe20008000000 */
[----:B------:R-:W-:Y:S01]  /*13f0*/  UMOV UR17, UR5 ;  /* 0x0000000500117c82 */ /* 0x000fe20008000000 */
[----:B-1----:R-:W1:Y:S01]  /*1400*/  SYNCS.PHASECHK.TRANS64.TRYWAIT P0, [UR15+-0x8], R16 ;  /* 0xfffff810ff0075a7 */ /* 0x002e62000800014f */
[----:B0-----:R-:W-:Y:S01]  /*1410*/  ISETP.GE.AND P1, PT, R17, 0x1, PT ;  /* 0x000000011100780c */ /* 0x001fe20003f26270 */
[----:B-1-34-:R-:W-:-:S12]  /*1420*/  @!P0 BRA `(.L_x_15) ;  /* 0x0000007800548947 */ /* 0x01afd80003800000 */
.L_x_190:
[----:B------:R-:W-:Y:S01]  /*1430*/  UMOV UR7, URZ ;  /* 0x0000003f00077c82 */ /* 0x000fe20008000000 */
[----:B------:R-:W-:Y:S01]  /*1440*/  UMOV UR8, URZ ;  /* 0x0000003f00087c82 */ /* 0x000fe20008000000 */
[----:B------:R-:W-:Y:S02]  /*1450*/  CS2R R22, SRZ ;  /* 0x0000000000167805 */ /* 0x000fe4000001ff00 */
[----:B------:R-:W-:Y:S02]  /*1460*/  CS2R R20, SRZ ;  /* 0x0000000000147805 */ /* 0x000fe4000001ff00 */
[----:B------:R-:W-:Y:S02]  /*1470*/  CS2R R88, SRZ ;  /* 0x0000000000587805 */ /* 0x000fe4000001ff00 */
[----:B------:R-:W-:Y:S02]  /*1480*/  CS2R R90, SRZ ;  /* 0x00000000005a7805 */ /* 0x000fe4000001ff00 */
[----:B------:R-:W-:-:S02]  /*1490*/  CS2R R92, SRZ ;  /* 0x00000000005c7805 */ /* 0x000fc4000001ff00 */
[----:B------:R-:W-:Y:S02]  /*14a0*/  CS2R R94, SRZ ;  /* 0x00000000005e7805 */ /* 0x000fe4000001ff00 */
        /* <DEDUP_REMOVED lines=24> */
[----:B------:R-:W-:Y:S01]  /*1630*/  CS2R R144, SRZ ;  /* 0x0000000000907805 */ /* 0x000fe2000001ff00 */
[----:B------:R-:W-:Y:S01]  /*1640*/  IMAD.MOV.U32 R147, RZ, RZ, RZ ;  /* 0x000000ffff937224 */ /* 0x000fe200078e00ff */
[----:B------:R-:W-:Y:S01]  /*1650*/  CS2R R24, SRZ ;  /* 0x0000000000187805 */ /* 0x000fe2000001ff00 */
[----:B------:R-:W-:Y:S01]  /*1660*/  IMAD.MOV.U32 R149, RZ, RZ, RZ ;  /* 0x000000ffff957224 */ /* 0x000fe200078e00ff */
[----:B------:R-:W-:Y:S01]  /*1670*/  CS2R R26, SRZ ;  /* 0x00000000001a7805 */ /* 0x000fe2000001ff00 */
[----:B------:R-:W-:Y:S01]  /*1680*/  IMAD.U32 R19, RZ, RZ, UR4 ;  /* 0x00000004ff137e24 */ /* 0x000fe2000f8e00ff */
        /* <DEDUP_REMOVED lines=29> */
[----:B------:R-:W-:Y:S01]  /*1860*/  CS2R R86, SRZ ;  /* 0x0000000000567805 */ /* 0x000fe2000001ff00 */
[----:B------:R-:W-:Y:S06]  /*1870*/  @!P1 BRA `(.L_x_16) ;  /* 0x00000008003c9947 */ /* 0x000fec0003800000 */
[----:B------:R-:W-:-:S13]  /*1880*/  ISETP.NE.AND P1, PT, R146, 0x3, PT ;  /* 0x000000039200780c */ /* 0x000fda0003f25270 */
[----:B------:R-:W-:Y:S05]  /*1890*/  @!P1 BRA `(.L_x_17) ;  /* 0x0000000000049947 */ /* 0x000fea0003800000 */
[----:B------:R-:W-:Y:S01]  /*18a0*/  BPT.TRAP 0x1 ;  /* 0x000000040000795c */ /* 0x000fe20000300000 */
.L_x_17:
[----:B------:R-:W-:Y:S01]  /*18b0*/  ULEA UR6, UR5, UR12, 0x3 ;  /* 0x0000000c05067291 */ /* 0x000fe2000f8e183f */
[----:B0-----:R-:W-:-:S05]  /*18c0*/  IMAD.U32 R16, RZ, RZ, UR4 ;  /* 0x00000004ff107e24 */ /* 0x001fca000f8e00ff */
[----:B------:R-:W-:-:S04]  /*18d0*/  SHF.L.U32 R16, R16, 0x1f, RZ ;  /* 0x0000001f10107819 */ /* 0x000fc800000006ff */
[----:B------:R0:W1:Y:S01]  /*18e0*/  SYNCS.PHASECHK.TRANS64.TRYWAIT P0, [UR6], R16 ;  /* 0x00000010ff0075a7 */ /* 0x0000620008000146 */
[----:B------:R-:W-:Y:S05]  /*18f0*/  @!P1 BRA `(.L_x_18) ;  /* 0x0000000000049947 */ /* 0x000fea0003800000 */
[----:B------:R-:W-:Y:S01]  /*1900*/  BPT.TRAP 0x1 ;  /* 0x000000040000795c */ /* 0x000fe20000300000 */
.L_x_18:
[----:B-1----:R-:W-:Y:S05]  /*1910*/  @P0 BRA `(.L_x_19) ;  /* 0x0000000000080947 */ /* 0x002fea0003800000 */
[----:B------:R-:W1:Y:S02]  /*1920*/  SYNCS.PHASECHK.TRANS64.TRYWAIT P0, [UR6], R16 ;  /* 0x00000010ff0075a7 */ /* 0x000e640008000146 */
[----:B-1----:R-:W-:Y:S05]  /*1930*/  @!P0 BRA `(.L_x_20) ;  /* 0x0000007400288947 */ /* 0x002fea0003800000 */
.L_x_19:
[----:B------:R-:W-:Y:S01]  /*1940*/  UIADD3 UR6, UR12, 0x100, URZ ;  /* 0x000001000c067890 */ /* 0x000fe2000fffe03f */
[----:B------:R-:W-:Y:S01]  /*1950*/  WARPGROUP.ARRIVE ;  /* 0x00000000000079c5 */ /* 0x000fe20000000000 */
[----:B------:R-:W-:Y:S01]  /*1960*/  UIADD3 UR7, UR12, 0x3100, URZ ;  /* 0x000031000c077890 */ /* 0x000fe2000fffe03f */
[----:B------:R-:W-:Y:S01]  /*1970*/  CS2R R22, SRZ ;  /* 0x0000000000167805 */ /* 0x000fe2000001ff00 */
[----:B------:R-:W-:Y:S01]  /*1980*/  USHF.R.U32.HI UR6, URZ, 0x4, UR6 ;  /* 0x000000043f067899 */ /* 0x000fe20008011606 */
[----:B------:R-:W-:Y:S01]  /*1990*/  CS2R R20, SRZ ;  /* 0x0000000000147805 */ /* 0x000fe2000001ff00 */
[----:B------:R-:W-:Y:S01]  /*19a0*/  USHF.R.U32.HI UR7, URZ, 0x4, UR7 ;  /* 0x000000043f077899 */ /* 0x000fe20008011607 */
[----:B------:R-:W-:Y:S01]  /*19b0*/  CS2R R88, SRZ ;  /* 0x0000000000587805 */ /* 0x000fe2000001ff00 */
[----:B------:R-:W-:Y:S01]  /*19c0*/  ULOP3.LUT UR6, UR6, 0x3fff, URZ, 0xc0, !UPT ;  /* 0x00003fff06067892 */ /* 0x000fe2000f8ec03f */
[----:B------:R-:W-:Y:S01]  /*19d0*/  CS2R R90, SRZ ;  /* 0x00000000005a7805 */ /* 0x000fe2000001ff00 */
[----:B------:R-:W-:Y:S01]  /*19e0*/  ULOP3.LUT UR7, UR7, 0x3fff, URZ, 0xc0, !UPT ;  /* 0x00003fff07077892 */ /* 0x000fe2000f8ec03f */
[----:B------:R-:W-:Y:S01]  /*19f0*/  CS2R R92, SRZ ;  /* 0x00000000005c7805 */ /* 0x000fe2000001ff00 */
[----:B------:R-:W-:Y:S01]  /*1a00*/  ULOP3.LUT UR6, UR6, 0x10000, URZ, 0xfc, !UPT ;  /* 0x0001000006067892 */ /* 0x000fe2000f8efc3f */
[----:B------:R-:W-:Y:S01]  /*1a10*/  CS2R R94, SRZ ;  /* 0x00000000005e7805 */ /* 0x000fe2000001ff00 */
[----:B------:R-:W-:Y:S01]  /*1a20*/  ULOP3.LUT UR7, UR7, 0x10000, URZ, 0xfc, !UPT ;  /* 0x0001000007077892 */ /* 0x000fe2000f8efc3f */
[----:B------:R-:W-:Y:S01]  /*1a30*/  CS2R R96, SRZ ;  /* 0x0000000000607805 */ /* 0x000fe2000001ff00 */
[----:B------:R-:W-:Y:S01]  /*1a40*/  ULEA UR8, UR5, UR6, 0x8 ;  /* 0x0000000605087291 */ /* 0x000fe2000f8e403f */
[----:B------:R-:W-:Y:S01]  /*1a50*/  CS2R R98, SRZ ;  /* 0x0000000000627805 */ /* 0x000fe2000001ff00 */
[----:B------:R-:W-:Y:S01]  /*1a60*/  ULEA UR10, UR5, UR7, 0x9 ;  /* 0x00000007050a7291 */ /* 0x000fe2000f8e483f */
[----:B------:R-:W-:Y:S01]  /*1a70*/  CS2R R100, SRZ ;  /* 0x0000000000647805 */ /* 0x000fe2000001ff00 */
[----:B------:R-:W-:Y:S01]  /*1a80*/  UMOV UR9, 0x80000020 ;  /* 0x8000002000097882 */ /* 0x000fe20000000000 */
[----:B------:R-:W-:Y:S01]  /*1a90*/  UMOV UR11, 0x80000020 ;  /* 0x80000020000b7882 */ /* 0x000fe20000000000 */
[----:B------:R-:W-:Y:S01]  /*1aa0*/  ULDC UR7, c[0x0][0x50c] ;  /* 0x0001430000077ab9 */ /* 0x000fe20000000800 */
[----:B------:R-:W-:Y:S01]  /*1ab0*/  UMOV UR6, 0x2 ;  /* 0x0000000200067882 */ /* 0x000fe20000000000 */
[----:B------:R-:W-:Y:S01]  /*1ac0*/  UISETP.NE.AND UP0, UPT, UR7, 0x2, UPT ;  /* 0x000000020700788c */ /* 0x000fe2000bf05270 */
[----:B------:R-:W-:-:S02]  /*1ad0*/  CS2R R102, SRZ ;  /* 0x0000000000667805 */ /* 0x000fc4000001ff00 */
[----:B------:R-:W-:Y:S01]  /*1ae0*/  CS2R R104, SRZ ;  /* 0x0000000000687805 */ /* 0x000fe2000001ff00 */
[----:B------:R-:W-:Y:S01]  /*1af0*/  QGMMA.64x128x32.F32.E5M2.E5M2 R24, gdesc[UR8], RZ, !UPT ;  /* 0x01e00000081879f3 */ /* 0x000fe2000c7038ff */
[----:B------:R-:W-:Y:S01]  /*1b00*/  USEL UR7, URZ, 0x1, UP0 ;  /* 0x000000013f077887 */ /* 0x000fe20008000000 */
[----:B------:R-:W-:Y:S01]  /*1b10*/  CS2R R106, SRZ ;  /* 0x00000000006a7805 */ /* 0x000fe2000001ff00 */
[----:B------:R-:W-:Y:S01]  /*1b20*/  UIADD3 UR8, UR8, 0x2, URZ ;  /* 0x0000000208087890 */ /* 0x000fe2000fffe03f */
[----:B------:R-:W-:Y:S01]  /*1b30*/  CS2R R108, SRZ ;  /* 0x00000000006c7805 */ /* 0x000fe2000001ff00 */
[----:B------:R-:W-:Y:S01]  /*1b40*/  UIADD3 UR10, UR10, 0x2, URZ ;  /* 0x000000020a0a7890 */ /* 0x000fe2000fffe03f */
[----:B------:R-:W-:Y:S02]  /*1b50*/  CS2R R110, SRZ ;  /* 0x00000000006e7805 */ /* 0x000fe4000001ff00 */
[----:B------:R-:W-:Y:S01]  /*1b60*/  ISETP.NE.AND P0, PT, RZ, UR7, PT ;  /* 0x00000007ff007c0c */ /* 0x000fe2000bf05270 */
[----:B------:R-:W-:Y:S01]  /*1b70*/  UMOV UR9, 0x80000020 ;  /* 0x8000002000097882 */ /* 0x000fe20000000000 */
[----:B------:R-:W-:Y:S01]  /*1b80*/  UMOV UR11, 0x80000020 ;  /* 0x80000020000b7882 */ /* 0x000fe20000000000 */
        /* <DEDUP_REMOVED lines=17> */
[----:B------:R-:W-:Y:S02]  /*1ca0*/  IMAD.MOV.U32 R147, RZ, RZ, RZ ;  /* 0x000000ffff937224 */ /* 0x000fe400078e00ff */
[----:B------:R-:W-:Y:S01]  /*1cb0*/  IMAD.MOV.U32 R149, RZ, RZ, RZ ;  /* 0x000000ffff957224 */ /* 0x000fe200078e00ff */
[----:B------:R-:W-:Y:S01]  /*1cc0*/  QGMMA.64x128x32.F32.E5M2.E5M2 R24, gdesc[UR8], R24, gsb0 ;  /* 0x01e00000081879f3 */ /* 0x000fe20008003818 */
[----:B------:R-:W-:Y:S05]  /*1cd0*/  @!P0 BRA `(.L_x_21) ;  /* 0x0000000400088947 */ /* 0x000fea0003800000 */
[----:B------:R-:W-:Y:S02]  /*1ce0*/  WARPGROUP.DEPBAR.LE gsb0, 0x0 ;  /* 0x00008000000079c5 */ /* 0x000fe40000010000 */
[----:B------:R-:W-:-:S01]  /*1cf0*/  FADD R149, RZ, R24 ;  /* 0x00000018ff957221 */ /* 0x000fc20000000000 */
[----:B------:R-:W-:Y:S01]  /*1d00*/  FADD R144, RZ, R25 ;  /* 0x00000019ff907221 */ /* 0x000fe20000000000 */
        /* <DEDUP_REMOVED lines=62> */
[----:B------:R-:W-:-:S06]  /*20f0*/  UMOV UR6, URZ ;  /* 0x0000003f00067c82 */ /* 0x000fcc0008000000 */
.L_x_21:
[----:B------:R-:W-:-:S04]  /*2100*/  UIADD3 UR17, UR5, 0x1, URZ ;  /* 0x0000000105117890 */ /* 0x000fc8000fffe03f */
[----:B------:R-:W-:-:S04]  /*2110*/  UISETP.NE.AND UP0, UPT, UR17, 0x3, UPT ;  /* 0x000000031100788c */ /* 0x000fc8000bf05270 */
[----:B------:R-:W-:Y:S02]  /*2120*/  USEL UR8, URZ, 0x1, UP0 ;  /* 0x000000013f087887 */ /* 0x000fe40008000000 */
[----:B------:R-:W-:Y:S02]  /*2130*/  USEL UR17, UR17, URZ, UP0 ;  /* 0x0000003f11117287 */ /* 0x000fe40008000000 */
[----:B------:R-:W-:-:S06]  /*2140*/  ULOP3.LUT UR8, UR4, UR8, URZ, 0x3c, !UPT ;  /* 0x0000000804087292 */ /* 0x000fcc000f8e3c3f */
[----:B------:R-:W-:Y:S01]  /*2150*/  IMAD.U32 R19, RZ, RZ, UR8 ;  /* 0x00000008ff137e24 */ /* 0x000fe2000f8e00ff */
[----:B------:R-:W-:-:S06]  /*2160*/  UMOV UR8, 0x1 ;  /* 0x0000000100087882 */ /* 0x000fcc0000000000 */
.L_x_16:
[----:B------:R-:W-:-:S06]  /*2170*/  UISETP.GE.AND UP0, UPT, UR14, 0x1, UPT ;  /* 0x000000010e00788c */ /* 0x000fcc000bf06270 */
[----:B------:R-:W-:-:S13]  /*2180*/  PLOP3.LUT P0, PT, PT, PT, UP0, 0x80, 0x0 ;  /* 0x000000000000781c */ /* 0x000fda0003f0f008 */
[----:B------:R-:W-:Y:S05]  /*2190*/  @!P0 BRA `(.L_x_22) ;  /* 0x0000000800048947 */ /* 0x000fea0003800000 */
[----:B01----:R-:W-:Y:S01]  /*21a0*/  IMAD.U32 R16, RZ, RZ, UR14 ;  /* 0x0000000eff107e24 */ /* 0x003fe2000f8e00ff */
[----:B------:R-:W-:Y:S01]  /*21b0*/  UMOV UR20, UR5 ;  /* 0x0000000500147c82 */ /* 0x000fe20008000000 */
[----:B------:R-:W-:-:S05]  /*21c0*/  ULDC UR24, c[0x0][0x50c] ;  /* 0x0001430000187ab9 */ /* 0x000fca0000000800 */
.L_x_30:
[----:B------:R-:W-:-:S13]  /*21d0*/  ISETP.NE.AND P1, PT, R146, 0x3, PT ;  /* 0x000000039200780c */ /* 0x000fda0003f25270 */
[----:B01----:R-:W-:Y:S05]  /*21e0*/  @!P1 BRA `(.L_x_23) ;  /* 0x0000000000049947 */ /* 0x003fea0003800000 */
[----:B------:R-:W-:Y:S01]  /*21f0*/  BPT.TRAP 0x1 ;  /* 0x000000040000795c */ /* 0x000fe20000300000 */
.L_x_23:
[----:B------:R-:W-:Y:S01]  /*2200*/  ULEA UR9, UR17, UR12, 0x3 ;  /* 0x0000000c11097291 */ /* 0x000fe2000f8e183f */
[----:B------:R-:W-:-:S08]  /*2210*/  SHF.L.U32 R17, R19, 0x1f, RZ ;  /* 0x0000001f13117819 */ /* 0x000fd000000006ff */
[----:B------:R0:W1:Y:S01]  /*2220*/  SYNCS.PHASECHK.TRANS64.TRYWAIT P0, [UR9], R17 ;  /* 0x00000011ff0075a7 */ /* 0x0000620008000149 */
[----:B------:R-:W-:Y:S05]  /*2230*/  @!P1 BRA `(.L_x_24) ;  /* 0x0000000000049947 */ /* 0x000fea0003800000 */
[----:B------:R-:W-:Y:S01]  /*2240*/  BPT.TRAP 0x1 ;  /* 0x000000040000795c */ /* 0x000fe20000300000 */
.L_x_24:
[----:B-1----:R-:W-:Y:S05]  /*2250*/  @P0 BRA `(.L_x_25) ;  /* 0x0000000000080947 */ /* 0x002fea0003800000 */
[----:B------:R-:W1:Y:S02]  /*2260*/  SYNCS.PHASECHK.TRANS64.TRYWAIT P0, [UR9], R17 ;  /* 0x00000011ff0075a7 */ /* 0x000e640008000149 */
[----:B-1----:R-:W-:Y:S05]  /*2270*/  @!P0 BRA `(.L_x_26) ;  /* 0x0000006800f08947 */ /* 0x002fea0003800000 */
.L_x_25:
[----:B------:R-:W-:Y:S01]  /*2280*/  UIADD3 UR9, UR12, 0x100, URZ ;  /* 0x000001000c097890 */ /* 0x000fe2000fffe03f */
[----:B------:R-:W-:Y:S01]  /*2290*/  WARPGROUP.ARRIVE ;  /* 0x00000000000079c5 */ /* 0x000fe20000000000 */
[----:B------:R-:W-:Y:S02]  /*22a0*/  UIADD3 UR10, UR12, 0x3100, URZ ;  /* 0x000031000c0a7890 */ /* 0x000fe4000fffe03f */
[----:B------:R-:W-:Y:S02]  /*22b0*/  UISETP.NE.AND UP0, UPT, UR7, URZ, UPT ;  /* 0x0000003f0700728c */ /* 0x000fe4000bf05270 */
[----:B------:R-:W-:Y:S02]  /*22c0*/  USHF.R.U32.HI UR9, URZ, 0x4, UR9 ;  /* 0x000000043f097899 */ /* 0x000fe40008011609 */
[----:B------:R-:W-:Y:S02]  /*22d0*/  USHF.R.U32.HI UR10, URZ, 0x4, UR10 ;  /* 0x000000043f0a7899 */ /* 0x000fe4000801160a */
[----:B------:R-:W-:-:S02]  /*22e0*/  USEL UR8, UR8, URZ, !UP0 ;  /* 0x0000003f08087287 */ /* 0x000fc4000c000000 */
[----:B------:R-:W-:Y:S02]  /*22f0*/  ULOP3.LUT UR9, UR9, 0x3fff, URZ, 0xc0, !UPT ;  /* 0x00003fff09097892 */ /* 0x000fe4000f8ec03f */
[----:B------:R-:W-:Y:S02]  /*2300*/  ULOP3.LUT UR10, UR10, 0x3fff, URZ, 0xc0, !UPT ;  /* 0x00003fff0a0a7892 */ /* 0x000fe4000f8ec03f */
[----:B------:R-:W-:Y:S02]  /*2310*/  UISETP.NE.U32.AND UP0, UPT, UR8, URZ, UPT ;  /* 0x0000003f0800728c */ /* 0x000fe4000bf05070 */
[----:B------:R-:W-:Y:S02]  /*2320*/  ULOP3.LUT UR8, UR9, 0x10000, URZ, 0xfc, !UPT ;  /* 0x0001000009087892 */ /* 0x000fe4000f8efc3f */
[----:B------:R-:W-:Y:S02]  /*2330*/  ULOP3.LUT UR10, UR10, 0x10000, URZ, 0xfc, !UPT ;  /* 0x000100000a0a7892 */ /* 0x000fe4000f8efc3f */
[----:B------:R-:W-:-:S02]  /*2340*/  ULEA UR8, UR17, UR8, 0x8 ;  /* 0x0000000811087291 */ /* 0x000fc4000f8e403f */
[----:B------:R-:W-:Y:S01]  /*2350*/  ULEA UR10, UR17, UR10, 0x9 ;  /* 0x0000000a110a7291 */ /* 0x000fe2000f8e483f */
[----:B------:R-:W-:Y:S01]  /*2360*/  UMOV UR9, 0x80000020 ;  /* 0x8000002000097882 */ /* 0x000fe20000000000 */
[----:B------:R-:W-:Y:S01]  /*2370*/  UMOV UR11, 0x80000020 ;  /* 0x80000020000b7882 */ /* 0x000fe20000000000 */
[----:B------:R-:W-:-:S06]  /*2380*/  UIADD3 UR6, UR6, 0x2, URZ ;  /* 0x0000000206067890 */ /* 0x000fcc000fffe03f */
[----:B------:R-:W-:Y:S01]  /*2390*/  QGMMA.64x128x32.F32.E5M2.E5M2 R24, gdesc[UR8], R24, UP0 ;  /* 0x01e00000081879f3 */ /* 0x000fe2000bf03818 */
[----:B------:R-:W-:Y:S02]  /*23a0*/  UIADD3 UR8, UR8, 0x2, URZ ;  /* 0x0000000208087890 */ /* 0x000fe4000fffe03f */
[----:B------:R-:W-:Y:S01]  /*23b0*/  UIADD3 UR10, UR10, 0x2, URZ ;  /* 0x000000020a0a7890 */ /* 0x000fe2000fffe03f */
[----:B------:R-:W-:Y:S01]  /*23c0*/  UMOV UR9, 0x80000020 ;  /* 0x8000002000097882 */ /* 0x000fe20000000000 */
[----:B------:R-:W-:Y:S01]  /*23d0*/  UMOV UR11, 0x80000020 ;  /* 0x80000020000b7882 */ /* 0x000fe20000000000 */
[----:B------:R-:W-:-:S04]  /*23e0*/  UISETP.NE.AND UP0, UPT, UR6, UR24, UPT ;  /* 0x000000180600728c */ /* 0x000fc8000bf05270 */
[----:B------:R-:W-:-:S06]  /*23f0*/  USEL UR7, URZ, 0x1, UP0 ;  /* 0x000000013f077887 */ /* 0x000fcc0008000000 */
[----:B------:R-:W-:Y:S01]  /*2400*/  ISETP.NE.AND P0, PT, RZ, UR7, PT ;  /* 0x00000007ff007c0c */ /* 0x000fe2000bf05270 */
[----:B------:R-:W-:Y:S03]  /*2410*/  QGMMA.64x128x32.F32.E5M2.E5M2 R24, gdesc[UR8], R24, gsb0 ;  /* 0x01e00000081879f3 */ /* 0x000fe60008003818 */
[----:B------:R-:W-:-:S09]  /*2420*/  WARPGROUP.DEPBAR.LE gsb0, 0x1 ;  /* 0x00008000000079c5 */ /* 0x000fd20000010100 */
[----:B------:R-:W-:Y:S05]  /*2430*/  @!P0 BRA `(.L_x_27) ;  /* 0x0000000400088947 */ /* 0x000fea0003800000 */
[----:B------:R-:W-:Y:S02]  /*2440*/  WARPGROUP.DEPBAR.LE gsb0, 0x0 ;  /* 0x00008000000079c5 */ /* 0x000fe40000010000 */
[----:B------:R-:W-:-:S01]  /*2450*/  FADD R149, R24, R149 ;  /* 0x0000009518957221 */ /* 0x000fc20000000000 */
[----:B------:R-:W-:Y:S01]  /*2460*/  FADD R144, R25, R144 ;  /* 0x0000009019907221 */ /* 0x000fe20000000000 */
        /* <DEDUP_REMOVED lines=62> */
[----:B------:R-:W-:-:S06]  /*2850*/  UMOV UR6, URZ ;  /* 0x0000003f00067c82 */ /* 0x000fcc0008000000 */
.L_x_27:
[----:B------:R-:W-:Y:S05]  /*2860*/  @!P1 BRA `(.L_x_28) ;  /* 0x0000000000049947 */ /* 0x000fea0003800000 */
[----:B------:R-:W-:Y:S01]  /*2870*/  BPT.TRAP 0x1 ;  /* 0x000000040000795c */ /* 0x000fe20000300000 */
.L_x_28:
[----:B------:R-:W-:Y:S01]  /*2880*/  ULEA UR8, UR20, UR12, 0x3 ;  /* 0x0000000c14087291 */ /* 0x000fe2000f8e183f */
[----:B------:R-:W-:-:S03]  /*2890*/  ISETP.GT.U32.AND P0, PT, R7, 0x1, PT ;  /* 0x000000010700780c */ /* 0x000fc60003f04070 */
[----:B------:R-:W-:-:S04]  /*28a0*/  UIADD3 UR8, UR8, 0x18, URZ ;  /* 0x0000001808087890 */ /* 0x000fc8000fffe03f */
[----:B------:R-:W-:-:S09]  /*28b0*/  UPRMT UR8, URZ, 0x654, UR8 ;  /* 0x000006543f087896 */ /* 0x000fd20008000008 */
[----:B------:R-:W-:Y:S01]  /*28c0*/  SYNCS.ARRIVE.TRANS64.RED.A1T0 RZ, [UR8], RZ ;  /* 0x000000ffffff79a7 */ /* 0x000fe20008100408 */
[----:B------:R-:W-:Y:S05]  /*28d0*/  @P0 BRA `(.L_x_29) ;  /* 0x0000000000040947 */ /* 0x000fea0003800000 */
[----:B------:R-:W-:Y:S01]  /*28e0*/  BPT.TRAP 0x1 ;  /* 0x000000040000795c */ /* 0x000fe20000300000 */
.L_x_29:
[----:B------:R-:W-:Y:S01]  /*28f0*/  UIADD3 UR17, UR17, 0x1, URZ ;  /* 0x0000000111117890 */ /* 0x000fe2000fffe03f */
[C---:B------:R-:W-:Y:S01]  /*2900*/  ISETP.GT.AND P0, PT, R16.reuse, 0x1, PT ;  /* 0x000000011000780c */ /* 0x040fe20003f04270 */
[----:B------:R-:W-:Y:S01]  /*2910*/  UIADD3 UR20, UR20, 0x1, URZ ;  /* 0x0000000114147890 */ /* 0x000fe2000fffe03f */
[----:B------:R-:W-:Y:S01]  /*2920*/  VIADD R16, R16, 0xffffffff ;  /* 0xffffffff10107836 */ /* 0x000fe20000000000 */
[----:B------:R-:W-:Y:S02]  /*2930*/  UISETP.NE.AND UP0, UPT, UR17, 0x3, UPT ;  /* 0x000000031100788c */ /* 0x000fe4000bf05270 */
[----:B------:R-:W-:Y:S02]  /*2940*/  UISETP.NE.AND UP1, UPT, UR20, 0x3, UPT ;  /* 0x000000031400788c */ /* 0x000fe4000bf25270 */
[----:B------:R-:W-:Y:S02]  /*2950*/  USEL UR8, URZ, 0x1, UP0 ;  /* 0x000000013f087887 */ /* 0x000fe40008000000 */
[----:B------:R-:W-:-:S02]  /*2960*/  USEL UR17, UR17, URZ, UP0 ;  /* 0x0000003f11117287 */ /* 0x000fc40008000000 */
[----:B------:R-:W-:Y:S02]  /*2970*/  USEL UR20, UR20, URZ, UP1 ;  /* 0x0000003f14147287 */ /* 0x000fe40008800000 */
[----:B------:R-:W-:Y:S01]  /*2980*/  LOP3.LUT R19, R19, UR8, RZ, 0x3c, !PT ;  /* 0x0000000813137c12 */ /* 0x000fe2000f8e3cff */
[----:B------:R-:W-:Y:S01]  /*2990*/  UMOV UR8, 0x1 ;  /* 0x0000000100087882 */ /* 0x000fe20000000000 */
[----:B------:R-:W-:Y:S08]  /*29a0*/  @P0 BRA `(.L_x_30) ;  /* 0xfffffff800080947 */ /* 0x000ff0000383ffff */
.L_x_22:
[----:B------:R-:W-:Y:S01]  /*29b0*/  UISETP.NE.AND UP0, UPT, UR6, URZ, UPT ;  /* 0x0000003f0600728c */ /* 0x000fe2000bf05270 */
[----:B01----:R-:W0:Y:S01]  /*29c0*/  LDC R16, c[0x0][0x28c] ;  /* 0x0000a300ff107b82 */ /* 0x003e220000000800 */
[----:B------:R-:W-:Y:S02]  /*29d0*/  IMAD.U32 R17, RZ, RZ, UR23 ;  /* 0x00000017ff117e24 */ /* 0x000fe4000f8e00ff */
[----:B------:R-:W-:-:S06]  /*29e0*/  USEL UR6, URZ, 0x1, !UP0 ;  /* 0x000000013f067887 */ /* 0x000fcc000c000000 */
[----:B------:R-:W-:-:S13]  /*29f0*/  ISETP.NE.AND P0, PT, RZ, UR6, PT ;  /* 0x00000006ff007c0c */ /* 0x000fda000bf05270 */
[----:B------:R-:W-:Y:S05]  /*2a00*/  @!P0 BRA `(.L_x_31) ;  /* 0x0000000400048947 */ /* 0x000fea0003800000 */
[----:B------:R-:W-:Y:S02]  /*2a10*/  WARPGROUP.DEPBAR.LE gsb0, 0x0 ;  /* 0x00008000000079c5 */ /* 0x000fe40000010000 */
[----:B------:R-:W-:Y:S01]  /*2a20*/  FADD R149, R24, R149 ;  /* 0x0000009518957221 */ /* 0x000fe20000000000 */
        /* <DEDUP_REMOVED lines=62> */
[----:B------:R-:W-:-:S07]  /*2e10*/  FADD R22, R22, R87 ;  /* 0x0000005716167221 */ /* 0x000fce0000000000 */
.L_x_31:
[----:B0-----:R-:W-:Y:S01]  /*2e20*/  ISETP.GE.AND P0, PT, R16, 0x1, PT ;  /* 0x000000011000780c */ /* 0x001fe20003f06270 */
[----:B------:R0:W-:Y:S01]  /*2e30*/  SYNCS.ARRIVE.TRANS64.A1T0 RZ, [R17+UR22], RZ ;  /* 0x000000ff11ff79a7 */ /* 0x0001e20008100016 */
[----:B------:R-:W-:-:S11]  /*2e40*/  WARPGROUP.DEPBAR.LE gsb0, 0x0 ;  /* 0x00008000000079c5 */ /* 0x000fd60000010000 */
[----:B------:R-:W-:Y:S05]  /*2e50*/  @!P0 BRA `(.L_x_32) ;  /* 0x0000000000388947 */ /* 0x000fea0003800000 */
[----:B------:R-:W-:-:S13]  /*2e60*/  ISETP.NE.AND P0, PT, R146, 0x3, PT ;  /* 0x000000039200780c */ /* 0x000fda0003f05270 */
[----:B------:R-:W-:Y:S05]  /*2e70*/  @!P0 BRA `(.L_x_33) ;  /* 0x0000000000048947 */ /* 0x000fea0003800000 */
[----:B------:R-:W-:Y:S01]  /*2e80*/  BPT.TRAP 0x1 ;  /* 0x000000040000795c */ /* 0x000fe20000300000 */
.L_x_33:
[----:B------:R-:W-:Y:S01]  /*2e90*/  UIADD3 UR8, UR14, UR5, URZ ;  /* 0x000000050e087290 */ /* 0x000fe2000fffe03f */
[----:B------:R-:W-:-:S03]  /*2ea0*/  ISETP.GT.U32.AND P0, PT, R7, 0x1, PT ;  /* 0x000000010700780c */ /* 0x000fc60003f04070 */
[----:B------:R-:W-:-:S04]  /*2eb0*/  UIMAD.WIDE.U32 UR6, UR8, -0x55555555, URZ ;  /* 0xaaaaaaab080678a5 */ /* 0x000fc8000f8e003f */
[----:B------:R-:W-:-:S04]  /*2ec0*/  USHF.R.U32.HI UR6, URZ, 0x1, UR7 ;  /* 0x000000013f067899 */ /* 0x000fc80008011607 */
[----:B------:R-:W-:-:S04]  /*2ed0*/  UIMAD UR8, UR6, -0x3, UR8 ;  /* 0xfffffffd060878a4 */ /* 0x000fc8000f8e0208 */
[----:B------:R-:W-:-:S04]  /*2ee0*/  ULEA UR8, UR8, UR12, 0x3 ;  /* 0x0000000c08087291 */ /* 0x000fc8000f8e183f */
[----:B------:R-:W-:-:S04]  /*2ef0*/  UIADD3 UR8, UR8, 0x18, URZ ;  /* 0x0000001808087890 */ /* 0x000fc8000fffe03f */
[----:B------:R-:W-:-:S09]  /*2f00*/  UPRMT UR8, URZ, 0x654, UR8 ;  /* 0x000006543f087896 */ /* 0x000fd20008000008 */
[----:B------:R-:W-:Y:S01]  /*2f10*/  SYNCS.ARRIVE.TRANS64.RED.A1T0 RZ, [UR8], RZ ;  /* 0x000000ffffff79a7 */ /* 0x000fe20008100408 */
[----:B------:R-:W-:Y:S05]  /*2f20*/  @P0 BRA `(.L_x_32) ;  /* 0x0000000000040947 */ /* 0x000fea0003800000 */
[----:B------:R-:W-:Y:S01]  /*2f30*/  BPT.TRAP 0x1 ;  /* 0x000000040000795c */ /* 0x000fe20000300000 */
.L_x_32:
[----:B------:R-:W-:Y:S01]  /*2f40*/  SHF.L.U32 R16, R148, 0x1f, RZ ;  /* 0x0000001f94107819 */ /* 0x000fe200000006ff */
[----:B------:R-:W-:Y:S01]  /*2f50*/  UIADD3 UR5, UR21, UR5, URZ ;  /* 0x0000000515057290 */ /* 0x000fe2000fffe03f */
[----:B------:R-:W1:Y:S01]  /*2f60*/  LDC R32, c[0x0][0x288] ;  /* 0x0000a200ff207b82 */ /* 0x000e620000000800 */
[----:B------:R-:W-:Y:S01]  /*2f70*/  UISETP.GE.U32.AND UP1, UPT, UR21, 0x3, UPT ;  /* 0x000000031500788c */ /* 0x000fe2000bf26070 */
[----:B------:R-:W-:Y:S01]  /*2f80*/  IMAD.SHL.U32 R26, R11, 0x2, RZ ;  /* 0x000000020b1a7824 */ /* 0x000fe200078e00ff */
[----:B------:R-:W-:Y:S02]  /*2f90*/  UISETP.GT.U32.AND UP0, UPT, UR5, 0x2, UPT ;  /* 0x000000020500788c */ /* 0x000fe4000bf04070 */
[----:B------:R-:W-:Y:S02]  /*2fa0*/  UIMAD.WIDE.U32 UR6, UR5, -0x55555555, URZ ;  /* 0xaaaaaaab050678a5 */ /* 0x000fe4000f8e003f */
[----:B------:R-:W-:Y:S01]  /*2fb0*/  UISETP.LT.U32.AND UP0, UPT, UR21, 0x3, UP0 ;  /* 0x000000031500788c */ /* 0x000fe20008701070 */
[----:B------:R-:W2:Y:S01]  /*2fc0*/  SYNCS.PHASECHK.TRANS64.TRYWAIT P0, [UR15+0x8], R16 ;  /* 0x00000810ff0075a7 */ /* 0x000ea2000800014f */
[----:B------:R-:W-:Y:S01]  /*2fd0*/  USHF.R.U32.HI UR6, URZ, 0x1, UR7 ;  /* 0x000000013f067899 */ /* 0x000fe20008011607 */
[----:B------:R-:W-:Y:S01]  /*2fe0*/  SHF.R.S32.HI R27, RZ, 0x1f, R26 ;  /* 0x0000001fff1b7819 */ /* 0x000fe2000001141a */
[----:B------:R-:W-:-:S02]  /*2ff0*/  USEL UR8, URZ, 0x1, !UP0 ;  /* 0x000000013f087887 */ /* 0x000fc4000c000000 */
[----:B------:R-:W-:Y:S02]  /*3000*/  UIMAD UR5, UR6, -0x3, UR5 ;  /* 0xfffffffd060578a4 */ /* 0x000fe4000f8e0205 */
[----:B------:R-:W-:-:S04]  /*3010*/  ULOP3.LUT UR4, UR4, UR8, URZ, 0x3c, !UPT ;  /* 0x0000000804047292 */ /* 0x000fc8000f8e3c3f */
[----:B------:R-:W-:Y:S01]  /*3020*/  @UP1 ULOP3.LUT UR4, UR4, 0x1, UR6, 0x78, !UPT ;  /* 0x0000000104041892 */ /* 0x000fe2000f8e7806 */
[----:B-12---:R-:W-:Y:S11]  /*3030*/  @!P0 BRA `(.L_x_34) ;  /* 0x0000005c00988947 */ /* 0x006ff60003800000 */
.L_x_191:
[----:B------:R-:W-:Y:S01]  /*3040*/  IMAD.SHL.U32 R28, R6, 0x40, RZ ;  /* 0x00000040061c7824 */ /* 0x000fe200078e00ff */
[----:B------:R-:W-:Y:S01]  /*3050*/  ULDC UR8, c[0x0][0x284] ;  /* 0x0000a10000087ab9 */ /* 0x000fe20000000800 */
[----:B------:R-:W-:Y:S01]  /*3060*/  IMAD.SHL.U32 R29, R5, 0x80, RZ ;  /* 0x00000080051d7824 */ /* 0x000fe200078e00ff */
[----:B------:R-:W-:Y:S01]  /*3070*/  SHF.R.S32.HI R34, RZ, 0x1f, R4 ;  /* 0x0000001fff227819 */ /* 0x000fe20000011404 */
[----:B------:R-:W-:Y:S01]  /*3080*/  ULDC.64 UR6, c[0x0][0x5d0] ;  /* 0x0001740000067ab9 */ /* 0x000fe20000000a00 */
[----:B------:R-:W-:Y:S01]  /*3090*/  ISETP.GE.AND P0, PT, R28, UR8, PT ;  /* 0x000000081c007c0c */ /* 0x000fe2000bf06270 */
[----:B0-----:R-:W-:Y:S01]  /*30a0*/  IMAD.WIDE.U32 R16, R4, UR6, R26 ;  /* 0x0000000604107c25 */ /* 0x001fe2000f8e001a */
[----:B------:R-:W-:Y:S02]  /*30b0*/  SHF.R.S32.HI R33, RZ, 0x1f, R29 ;  /* 0x0000001fff217819 */ /* 0x000fe4000001141d */
[C---:B------:R-:W-:Y:S01]  /*30c0*/  ISETP.GE.OR P0, PT, R29.reuse, R32, P0 ;  /* 0x000000201d00720c */ /* 0x040fe20000706670 */
[----:B------:R-:W-:Y:S01]  /*30d0*/  IMAD R5, R34, UR6, RZ ;  /* 0x0000000622057c24 */ /* 0x000fe2000f8e02ff */
[----:B------:R-:W-:-:S03]  /*30e0*/  IADD3 R16, P1, R29, R16, RZ ;  /* 0x000000101d107210 */ /* 0x000fc60007f3e0ff */
[----:B------:R-:W-:-:S05]  /*30f0*/  IMAD R5, R4, UR7, R5 ;  /* 0x0000000704057c24 */ /* 0x000fca000f8e0205 */
[----:B------:R-:W-:-:S03]  /*3100*/  IADD3.X R17, R33, R17, R5, P1, !PT ;  /* 0x0000001121117210 */ /* 0x000fc60000ffe405 */
[----:B------:R-:W-:Y:S05]  /*3110*/  @P0 BRA `(.L_x_35) ;  /* 0x0000004400b80947 */ /* 0x000fea0003800000 */
[----:B------:R-:W0:Y:S01]  /*3120*/  LDC.64 R30, c[0x0][0x5c8] ;  /* 0x00017200ff1e7b82 */ /* 0x000e220000000a00 */
[----:B------:R-:W-:Y:S01]  /*3130*/  IMAD.WIDE R24, R6, 0x40, R14 ;  /* 0x0000004006187825 */ /* 0x000fe200078e020e */
[----:B------:R-:W-:Y:S01]  /*3140*/  ULDC.64 UR6, c[0x0][0x5c0] ;  /* 0x0001700000067ab9 */ /* 0x000fe20000000a00 */
[----:B------:R-:W-:Y:S02]  /*3150*/  BSSY B0, `(.L_x_35) ;  /* 0x000046a000007945 */ /* 0x000fe40003800000 */
[----:B------:R-:W-:-:S04]  /*3160*/  IMAD R6, R11, -0x2, R32 ;  /* 0xfffffffe0b067824 */ /* 0x000fc800078e0220 */
[----:B------:R-:W-:Y:S02]  /*3170*/  IMAD.IADD R6, R6, 0x1, -R29 ;  /* 0x0000000106067824 */ /* 0x000fe400078e0a1d */
[-C--:B0-----:R-:W-:Y:S02]  /*3180*/  IMAD R5, R25, R30.reuse, RZ ;  /* 0x0000001e19057224 */ /* 0x081fe400078e02ff */
[----:B------:R-:W-:-:S04]  /*3190*/  IMAD.WIDE.U32 R16, R24, R30, R16 ;  /* 0x0000001e18107225 */ /* 0x000fc800078e0010 */
[----:B------:R-:W-:Y:S01]  /*31a0*/  IMAD R19, R24, R31, R5 ;  /* 0x0000001f18137224 */ /* 0x000fe200078e0205 */
[----:B------:R-:W-:Y:S02]  /*31b0*/  LEA R5, P0, R30, R16, 0x3 ;  /* 0x000000101e057211 */ /* 0x000fe400078018ff */
[----:B------:R-:W-:Y:S01]  /*31c0*/  IADD3 R18, P1, R16, UR6, RZ ;  /* 0x0000000610127c10 */ /* 0x000fe2000ff3e0ff */
[----:B------:R-:W-:Y:S01]  /*31d0*/  IMAD.IADD R19, R17, 0x1, R19 ;  /* 0x0000000111137824 */ /* 0x000fe200078e0213 */
[----:B------:R-:W-:-:S04]  /*31e0*/  IADD3 R16, P3, R5, UR6, RZ ;  /* 0x0000000605107c10 */ /* 0x000fc8000ff7e0ff */
[----:B------:R-:W-:Y:S01]  /*31f0*/  LEA.HI.X R5, R30, R19, R31, 0x3, P0 ;  /* 0x000000131e057211 */ /* 0x000fe200000f1c1f */
[----:B------:R-:W-:Y:S01]  /*3200*/  IMAD.IADD R30, R13, 0x1, -R28 ;  /* 0x000000010d1e7824 */ /* 0x000fe200078e0a1c */
[----:B-----5:R-:W-:Y:S02]  /*3210*/  FSETP.NEU.AND P0, PT, R12, RZ, PT ;  /* 0x000000ff0c00720b */ /* 0x020fe40003f0d000 */
[----:B------:R-:W-:Y:S02]  /*3220*/  IADD3.X R19, R19, UR7, RZ, P1, !PT ;  /* 0x0000000713137c10 */ /* 0x000fe40008ffe4ff */
[----:B------:R-:W-:-:S09]  /*3230*/  IADD3.X R17, R5, UR7, RZ, P3, !PT ;  /* 0x0000000705117c10 */ /* 0x000fd20009ffe4ff */
[----:B------:R-:W-:Y:S05]  /*3240*/  @!P0 BRA `(.L_x_36) ;  /* 0x0000003400608947 */ /* 0x000fea0003800000 */
[----:B------:R-:W-:Y:S01]  /*3250*/  ULDC.64 UR6, c[0x0][0x5b8] ;  /* 0x00016e0000067ab9 */ /* 0x000fe20000000a00 */
[----:B------:R-:W-:Y:S01]  /*3260*/  ULDC.64 UR8, c[0x0][0x5a8] ;  /* 0x00016a0000087ab9 */ /* 0x000fe20000000a00 */
[----:B------:R-:W-:Y:S01]  /*3270*/  IMAD.WIDE.U32 R26, R4, UR6, R26 ;  /* 0x00000006041a7c25 */ /* 0x000fe2000f8e001a */
[----:B------:R-:W-:Y:S01]  /*3280*/  BSSY B1, `(.L_x_37) ;  /* 0x0000010000017945 */ /* 0x000fe20003800000 */
[----:B------:R-:W-:Y:S02]  /*3290*/  PRMT R28, RZ, 0x7610, R28 ;  /* 0x00007610ff1c7816 */ /* 0x000fe4000000001c */
[----:B------:R-:W-:Y:S01]  /*32a0*/  IMAD R5, R34, UR6, RZ ;  /* 0x0000000622057c24 */ /* 0x000fe2000f8e02ff */
[----:B------:R-:W-:-:S03]  /*32b0*/  IADD3 R26, P0, R29, R26, RZ ;  /* 0x0000001a1d1a7210 */ /* 0x000fc60007f1e0ff */
[----:B------:R-:W-:Y:S01]  /*32c0*/  IMAD R5, R4, UR7, R5 ;  /* 0x0000000704057c24 */ /* 0x000fe2000f8e0205 */
[----:B------:R-:W-:Y:S02]  /*32d0*/  ULDC.64 UR6, c[0x0][0x5b0] ;  /* 0x00016c0000067ab9 */ /* 0x000fe40000000a00 */
[----:B------:R-:W-:Y:S02]  /*32e0*/  IMAD R29, R25, UR6, RZ ;  /* 0x00000006191d7c24 */ /* 0x000fe4000f8e02ff */
[----:B------:R-:W-:Y:S02]  /*32f0*/  IADD3.X R27, R33, R27, R5, P0, !PT ;  /* 0x0000001b211b7210 */ /* 0x000fe400007fe405 */
[----:B------:R-:W-:Y:S01]  /*3300*/  ISETP.GE.AND P0, PT, R30, 0x1, PT ;  /* 0x000000011e00780c */ /* 0x000fe20003f06270 */
[C---:B------:R-:W-:Y:S02]  /*3310*/  IMAD R29, R24.reuse, UR7, R29 ;  /* 0x00000007181d7c24 */ /* 0x040fe4000f8e021d */
[----:B------:R-:W-:Y:S01]  /*3320*/  IMAD.WIDE.U32 R4, R24, UR6, R26 ;  /* 0x0000000618047c25 */ /* 0x000fe2000f8e001a */
[----:B------:R-:W-:-:S02]  /*3330*/  ISETP.LT.OR P4, PT, R6, 0x1, !P0 ;  /* 0x000000010600780c */ /* 0x000fc40004781670 */
[----:B------:R-:W-:-:S04]  /*3340*/  IADD3 R4, P1, R4, UR8, RZ ;  /* 0x0000000804047c10 */ /* 0x000fc8000ff3e0ff */
[----:B------:R-:W-:-:S07]  /*3350*/  IADD3.X R5, R5, UR9, R29, P1, !PT ;  /* 0x0000000905057c10 */ /* 0x000fce0008ffe41d */
[----:B------:R-:W-:Y:S05]  /*3360*/  @P4 BRA `(.L_x_38) ;  /* 0x0000000000044947 */ /* 0x000fea0003800000 */
[----:B------:R0:W5:Y:S02]  /*3370*/  LDG.E.U8 R28, desc[UR18][R4.64] ;  /* 0x00000012041c7981 */ /* 0x000164000c1e1100 */
.L_x_38:
[----:B------:R-:W-:Y:S05]  /*3380*/  BSYNC B1 ;  /* 0x0000000000017941 */ /* 0x000fea0003800000 */
.L_x_37:
[----:B-----5:R-:W-:Y:S01]  /*3390*/  LOP3.LUT R28, R28, 0xff, RZ, 0xc0, !PT ;  /* 0x000000ff1c1c7812 */ /* 0x020fe200078ec0ff */
[----:B------:R-:W-:Y:S01]  /*33a0*/  BSSY B1, `(.L_x_39) ;  /* 0x000000b000017945 */ /* 0x000fe20003800000 */
[----:B------:R-:W-:Y:S02]  /*33b0*/  ISETP.LT.OR P3, PT, R6, 0x2, !P0 ;  /* 0x000000020600780c */ /* 0x000fe40004761670 */
[----:B------:R-:W-:-:S05]  /*33c0*/  F2FP.F16.E5M2.UNPACK_B R28, R28 ;  /* 0x0000001cff1c723e */ /* 0x000fca00020004ff */
[----:B------:R-:W-:-:S05]  /*33d0*/  HADD2.F32 R29, -RZ, R28.H0_H0 ;  /* 0x2000001cff1d7230 */ /* 0x000fca0000004100 */
[----:B------:R-:W-:-:S04]  /*33e0*/  FMUL R28, R29, R12 ;  /* 0x0000000c1d1c7220 */ /* 0x000fc80000400000 */
[----:B------:R-:W-:-:S05]  /*33f0*/  FFMA R28, R149, R10, R28 ;  /* 0x0000000a951c7223 */ /* 0x000fca000000001c */
[----:B------:R-:W-:Y:S02]  /*3400*/  F2FP.SATFINITE.E5M2.F32.PACK_AB_MERGE_C R29, RZ, R28, RZ ;  /* 0x0000001cff1d723e */ /* 0x000fe400048060ff */
[----:B------:R-:W-:-:S03]  /*3410*/  PRMT R28, RZ, 0x7610, R28 ;  /* 0x00007610ff1c7816 */ /* 0x000fc6000000001c */
[----:B------:R1:W-:Y:S01]  /*3420*/  @!P4 STG.E.U8 desc[UR18][R18.64], R29 ;  /* 0x0000001d1200c986 */ /* 0x0003e2000c101112 */
[----:B------:R-:W-:Y:S05]  /*3430*/  @P3 BRA `(.L_x_40) ;  /* 0x0000000000043947 */ /* 0x000fea0003800000 */
[----:B------:R2:W5:Y:S02]  /*3440*/  LDG.E.U8 R28, desc[UR18][R4.64+0x1] ;  /* 0x00000112041c7981 */ /* 0x000564000c1e1100 */
.L_x_40:
[----:B------:R-:W-:Y:S05]  /*3450*/  BSYNC B1 ;  /* 0x0000000000017941 */ /* 0x000fea0003800000 */
.L_x_39:
[----:B-----5:R-:W-:Y:S01]  /*3460*/  LOP3.LUT R28, R28, 0xff, RZ, 0xc0, !PT ;  /* 0x000000ff1c1c7812 */ /* 0x020fe200078ec0ff */
[----:B------:R-:W-:Y:S01]  /*3470*/  BSSY B1, `(.L_x_41) ;  /* 0x0000013000017945 */ /* 0x000fe20003800000 */
[----:B------:R-:W-:Y:S02]  /*3480*/  IADD3 R31, P1, R24, 0x8, RZ ;  /* 0x00000008181f7810 */ /* 0x000fe40007f3e0ff */
[----:B------:R-:W-:-:S03]  /*3490*/  F2FP.F16.E5M2.UNPACK_B R28, R28 ;  /* 0x0000001cff1c723e */ /* 0x000fc600020004ff */
[----:B------:R-:W-:Y:S01]  /*34a0*/  IMAD.X R24, RZ, RZ, R25, P1 ;  /* 0x000000ffff187224 */ /* 0x000fe200008e0619 */
[----:B------:R-:W-:Y:S01]  /*34b0*/  ISETP.GE.AND P1, PT, R30, 0x9, PT ;  /* 0x000000091e00780c */ /* 0x000fe20003f26270 */
[----:B-1----:R-:W-:Y:S02]  /*34c0*/  HADD2.F32 R29, -RZ, R28.H0_H0 ;  /* 0x2000001cff1d7230 */ /* 0x002fe40000004100 */
[----:B------:R-:W-:Y:S01]  /*34d0*/  IMAD R24, R24, UR6, RZ ;  /* 0x0000000618187c24 */ /* 0x000fe2000f8e02ff */
[----:B------:R-:W-:Y:S01]  /*34e0*/  ISETP.LT.OR P5, PT, R6, 0x1, !P1 ;  /* 0x000000010600780c */ /* 0x000fe20004fa1670 */
[----:B------:R-:W-:-:S04]  /*34f0*/  IMAD.WIDE.U32 R26, R31, UR6, R26 ;  /* 0x000000061f1a7c25 */ /* 0x000fc8000f8e001a */
[----:B------:R-:W-:Y:S01]  /*3500*/  FMUL R29, R29, R12 ;  /* 0x0000000c1d1d7220 */ /* 0x000fe20000400000 */
[----:B------:R-:W-:-:S03]  /*3510*/  IMAD R31, R31, UR7, R24 ;  /* 0x000000071f1f7c24 */ /* 0x000fc6000f8e0218 */
[----:B------:R-:W-:Y:S01]  /*3520*/  FFMA R29, R144, R10, R29 ;  /* 0x0000000a901d7223 */ /* 0x000fe2000000001d */
[----:B------:R-:W-:Y:S02]  /*3530*/  IADD3 R24, P4, R26, UR8, RZ ;  /* 0x000000081a187c10 */ /* 0x000fe4000ff9e0ff */
[----:B------:R-:W-:Y:S02]  /*3540*/  PRMT R26, RZ, 0x7610, R26 ;  /* 0x00007610ff1a7816 */ /* 0x000fe4000000001a */
[----:B------:R-:W-:Y:S02]  /*3550*/  F2FP.SATFINITE.E5M2.F32.PACK_AB_MERGE_C R29, RZ, R29, RZ ;  /* 0x0000001dff1d723e */ /* 0x000fe400048060ff */
[----:B------:R-:W-:-:S03]  /*3560*/  IADD3.X R25, R27, UR9, R31, P4, !PT ;  /* 0x000000091b197c10 */ /* 0x000fc6000a7fe41f */
[----:B------:R1:W-:Y:S01]  /*3570*/  @!P3 STG.E.U8 desc[UR18][R18.64+0x1], R29 ;  /* 0x0000011d1200b986 */ /* 0x0003e2000c101112 */
[----:B------:R-:W-:Y:S05]  /*3580*/  @P5 BRA `(.L_x_42) ;  /* 0x0000000000045947 */ /* 0x000fea0003800000 */
[----:B------:R3:W5:Y:S02]  /*3590*/  LDG.E.U8 R26, desc[UR18][R24.64] ;  /* 0x00000012181a7981 */ /* 0x000764000c1e1100 */
.L_x_42:
[----:B------:R-:W-:Y:S05]  /*35a0*/  BSYNC B1 ;  /* 0x0000000000017941 */ /* 0x000fea0003800000 */
.L_x_41:
        /* <DEDUP_REMOVED lines=12> */
.L_x_44:
[----:B------:R-:W-:Y:S05]  /*3670*/  BSYNC B1 ;  /* 0x0000000000017941 */ /* 0x000fea0003800000 */
.L_x_43:
[----:B-----5:R-:W-:Y:S01]  /*3680*/  LOP3.LUT R26, R26, 0xff, RZ, 0xc0, !PT ;  /* 0x000000ff1a1a7812 */ /* 0x020fe200078ec0ff */
[----:B------:R-:W-:Y:S01]  /*3690*/  BSSY B1, `(.L_x_45) ;  /* 0x000000b000017945 */ /* 0x000fe20003800000 */
[----:B------:R-:W-:Y:S02]  /*36a0*/  ISETP.LT.OR P4, PT, R6, 0x9, !P0 ;  /* 0x000000090600780c */ /* 0x000fe40004781670 */
[----:B------:R-:W-:-:S05]  /*36b0*/  F2FP.F16.E5M2.UNPACK_B R26, R26 ;  /* 0x0000001aff1a723e */ /* 0x000fca00020004ff */
[----:B----4-:R-:W-:Y:S01]  /*36c0*/  HADD2.F32 R27, -RZ, R26.H0_H0 ;  /* 0x2000001aff1b7230 */ /* 0x010fe20000004100 */
[----:B------:R-:W-:-:S04]  /*36d0*/  PRMT R26, RZ, 0x7610, R26 ;  /* 0x00007610ff1a7816 */ /* 0x000fc8000000001a */
[----:B------:R-:W-:-:S04]  /*36e0*/  FMUL R27, R27, R12 ;  /* 0x0000000c1b1b7220 */ /* 0x000fc80000400000 */
[----:B------:R-:W-:-:S05]  /*36f0*/  FFMA R27, R142, R10, R27 ;  /* 0x0000000a8e1b7223 */ /* 0x000fca000000001b */
[----:B------:R-:W-:-:S05]  /*3700*/  F2FP.SATFINITE.E5M2.F32.PACK_AB_MERGE_C R27, RZ, R27, RZ ;  /* 0x0000001bff1b723e */ /* 0x000fca00048060ff */
[----:B------:R4:W-:Y:S01]  /*3710*/  @!P3 STG.E.U8 desc[UR18][R16.64+0x1], R27 ;  /* 0x0000011b1000b986 */ /* 0x0009e2000c101112 */
[----:B------:R-:W-:Y:S05]  /*3720*/  @P4 BRA `(.L_x_46) ;  /* 0x0000000000044947 */ /* 0x000fea0003800000 */
[----:B------:R0:W5:Y:S02]  /*3730*/  LDG.E.U8 R26, desc[UR18][R4.64+0x8] ;  /* 0x00000812041a7981 */ /* 0x000164000c1e1100 */
.L_x_46:
[----:B------:R-:W-:Y:S05]  /*3740*/  BSYNC B1 ;  /* 0x0000000000017941 */ /* 0x000fea0003800000 */
.L_x_45:
[----:B-----5:R-:W-:Y:S01]  /*3750*/  LOP3.LUT R26, R26, 0xff, RZ, 0xc0, !PT ;  /* 0x000000ff1a1a7812 */ /* 0x020fe200078ec0ff */
[----:B------:R-:W-:Y:S01]  /*3760*/  BSSY B1, `(.L_x_47) ;  /* 0x000000b000017945 */ /* 0x000fe20003800000 */
[----:B------:R-:W-:Y:S02]  /*3770*/  ISETP.LT.OR P3, PT, R6, 0xa, !P0 ;  /* 0x0000000a0600780c */ /* 0x000fe40004761670 */
[----:B------:R-:W-:-:S05]  /*3780*/  F2FP.F16.E5M2.UNPACK_B R26, R26 ;  /* 0x0000001aff1a723e */ /* 0x000fca00020004ff */
[----:B----4-:R-:W-:-:S05]  /*3790*/  HADD2.F32 R27, -RZ, R26.H0_H0 ;  /* 0x2000001aff1b7230 */ /* 0x010fca0000004100 */
[----:B------:R-:W-:-:S04]  /*37a0*/  FMUL R26, R27, R12 ;  /* 0x0000000c1b1a7220 */ /* 0x000fc80000400000 */
[----:B------:R-:W-:-:S05]  /*37b0*/  FFMA R26, R145, R10, R26 ;  /* 0x0000000a911a7223 */ /* 0x000fca000000001a */
[----:B------:R-:W-:Y:S02]  /*37c0*/  F2FP.SATFINITE.E5M2.F32.PACK_AB_MERGE_C R27, RZ, R26, RZ ;  /* 0x0000001aff1b723e */ /* 0x000fe400048060ff */
[----:B------:R-:W-:-:S03]  /*37d0*/  PRMT R26, RZ, 0x7610, R26 ;  /* 0x00007610ff1a7816 */ /* 0x000fc6000000001a */
[----:B------:R4:W-:Y:S01]  /*37e0*/  @!P4 STG.E.U8 desc[UR18][R18.64+0x8], R27 ;  /* 0x0000081b1200c986 */ /* 0x0009e2000c101112 */
[----:B------:R-:W-:Y:S05]  /*37f0*/  @P3 BRA `(.L_x_48) ;  /* 0x0000000000043947 */ /* 0x000fea0003800000 */
[----:B------:R0:W5:Y:S02]  /*3800*/  LDG.E.U8 R26, desc[UR18][R4.64+0x9] ;  /* 0x00000912041a7981 */ /* 0x000164000c1e1100 */
.L_x_48:
[----:B------:R-:W-:Y:S05]  /*3810*/  BSYNC B1 ;  /* 0x0000000000017941 */ /* 0x000fea0003800000 */
.L_x_47:
        /* <DEDUP_REMOVED lines=12> */
.L_x_50:
[----:B------:R-:W-:Y:S05]  /*38e0*/  BSYNC B1 ;  /* 0x0000000000017941 */ /* 0x000fea0003800000 */
.L_x_49:
        /* <DEDUP_REMOVED lines=12> */
.L_x_52:
[----:B------:R-:W-:Y:S05]  /*39b0*/  BSYNC B1 ;  /* 0x0000000000017941 */ /* 0x000fea0003800000 */
.L_x_51:
        /* <DEDUP_REMOVED lines=12> */
.L_x_54:
[----:B------:R-:W-:Y:S05]  /*3a80*/  BSYNC B1 ;  /* 0x0000000000017941 */ /* 0x000fea0003800000 */
.L_x_53:
        /* <DEDUP_REMOVED lines=12> */
.L_x_56:
[----:B------:R-:W-:Y:S05]  /*3b50*/  BSYNC B1 ;  /* 0x0000000000017941 */ /* 0x000fea0003800000 */
.L_x_55:
        /* <DEDUP_REMOVED lines=12> */
.L_x_58:
[----:B------:R-:W-:Y:S05]  /*3c20*/  BSYNC B1 ;  /* 0x0000000000017941 */ /* 0x000fea0003800000 */
.L_x_57:
        /* <DEDUP_REMOVED lines=12> */
.L_x_60:
[----:B------:R-:W-:Y:S05]  /*3cf0*/  BSYNC B1 ;  /* 0x0000000000017941 */ /* 0x000fea0003800000 */
.L_x_59:
        /* <DEDUP_REMOVED lines=12> */
.L_x_62:
[----:B------:R-:W-:Y:S05]  /*3dc0*/  BSYNC B1 ;  /* 0x0000000000017941 */ /* 0x000fea0003800000 */
.L_x_61:
        /* <DEDUP_REMOVED lines=12> */
.L_x_64:
[----:B------:R-:W-:Y:S05]  /*3e90*/  BSYNC B1 ;  /* 0x0000000000017941 */ /* 0x000fea0003800000 */
.L_x_63:
        /* <DEDUP_REMOVED lines=12> */
.L_x_66:
[----:B------:R-:W-:Y:S05]  /*3f60*/  BSYNC B1 ;  /* 0x0000000000017941 */ /* 0x000fea0003800000 */
.L_x_65:
        /* <DEDUP_REMOVED lines=12> */
.L_x_68:
[----:B------:R-:W-:Y:S05]  /*4030*/  BSYNC B1 ;  /* 0x0000000000017941 */ /* 0x000fea0003800000 */
.L_x_67:
        /* <DEDUP_REMOVED lines=12> */
.L_x_70:
[----:B------:R-:W-:Y:S05]  /*4100*/  BSYNC B1 ;  /* 0x0000000000017941 */ /* 0x000fea0003800000 */
.L_x_69:
        /* <DEDUP_REMOVED lines=12> */
.L_x_72:
[----:B------:R-:W-:Y:S05]  /*41d0*/  BSYNC B1 ;  /* 0x0000000000017941 */ /* 0x000fea0003800000 */
.L_x_71:
        /* <DEDUP_REMOVED lines=12> */
.L_x_74:
[----:B------:R-:W-:Y:S05]  /*42a0*/  BSYNC B1 ;  /* 0x0000000000017941 */ /* 0x000fea0003800000 */
.L_x_73:
        /* <DEDUP_REMOVED lines=12> */
.L_x_76:
[----:B------:R-:W-:Y:S05]  /*4370*/  BSYNC B1 ;  /* 0x0000000000017941 */ /* 0x000fea0003800000 */
.L_x_75:
        /* <DEDUP_REMOVED lines=12> */
.L_x_78:
[----:B------:R-:W-:Y:S05]  /*4440*/  BSYNC B1 ;  /* 0x0000000000017941 */ /* 0x000fea0003800000 */
.L_x_77:
        /* <DEDUP_REMOVED lines=12> */
.L_x_80:
[----:B------:R-:W-:Y:S05]  /*4510*/  BSYNC B1 ;  /* 0x0000000000017941 */ /* 0x000fea0003800000 */
.L_x_79:
        /* <DEDUP_REMOVED lines=12> */
.L_x_82:
[----:B------:R-:W-:Y:S05]  /*45e0*/  BSYNC B1 ;  /* 0x0000000000017941 */ /* 0x000fea0003800000 */
.L_x_81:
        /* <DEDUP_REMOVED lines=12> */
.L_x_84:
[----:B------:R-:W-:Y:S05]  /*46b0*/  BSYNC B1 ;  /* 0x0000000000017941 */ /* 0x000fea0003800000 */
.L_x_83:
        /* <DEDUP_REMOVED lines=12> */
.L_x_86:
[----:B------:R-:W-:Y:S05]  /*4780*/  BSYNC B1 ;  /* 0x0000000000017941 */ /* 0x000fea0003800000 */
.L_x_85:
        /* <DEDUP_REMOVED lines=12> */
.L_x_88:
[----:B------:R-:W-:Y:S05]  /*4850*/  BSYNC B1 ;  /* 0x0000000000017941 */ /* 0x000fea0003800000 */
.L_x_87:
        /* <DEDUP_REMOVED lines=12> */
.L_x_90:
[----:B------:R-:W-:Y:S05]  /*4920*/  BSYNC B1 ;  /* 0x0000000000017941 */ /* 0x000fea0003800000 */
.L_x_89:
        /* <DEDUP_REMOVED lines=12> */
.L_x_92:
[----:B------:R-:W-:Y:S05]  /*49f0*/  BSYNC B1 ;  /* 0x0000000000017941 */ /* 0x000fea0003800000 */
.L_x_91:
        /* <DEDUP_REMOVED lines=12> */
.L_x_94:
[----:B------:R-:W-:Y:S05]  /*4ac0*/  BSYNC B1 ;  /* 0x0000000000017941 */ /* 0x000fea0003800000 */
.L_x_93:
        /* <DEDUP_REMOVED lines=12> */
.L_x_96:
[----:B------:R-:W-:Y:S05]  /*4b90*/  BSYNC B1 ;  /* 0x0000000000017941 */ /* 0x000fea0003800000 */
.L_x_95:
        /* <DEDUP_REMOVED lines=12> */
.L_x_98:
[----:B------:R-:W-:Y:S05]  /*4c60*/  BSYNC B1 ;  /* 0x0000000000017941 */ /* 0x000fea0003800000 */
.L_x_97:
        /* <DEDUP_REMOVED lines=12> */
.L_x_100:
[----:B------:R-:W-:Y:S05]  /*4d30*/  BSYNC B1 ;  /* 0x0000000000017941 */ /* 0x000fea0003800000 */
.L_x_99:
        /* <DEDUP_REMOVED lines=12> */
.L_x_102:
[----:B------:R-:W-:Y:S05]  /*4e00*/  BSYNC B1 ;  /* 0x0000000000017941 */ /* 0x000fea0003800000 */
.L_x_101:
        /* <DEDUP_REMOVED lines=12> */
.L_x_104:
[----:B------:R-:W-:Y:S05]  /*4ed0*/  BSYNC B1 ;  /* 0x0000000000017941 */ /* 0x000fea0003800000 */
.L_x_103:
        /* <DEDUP_REMOVED lines=12> */
.L_x_106:
[----:B------:R-:W-:Y:S05]  /*4fa0*/  BSYNC B1 ;  /* 0x0000000000017941 */ /* 0x000fea0003800000 */
.L_x_105:
        /* <DEDUP_REMOVED lines=12> */
.L_x_108:
[----:B------:R-:W-:Y:S05]  /*5070*/  BSYNC B1 ;  /* 0x0000000000017941 */ /* 0x000fea0003800000 */
.L_x_107:
        /* <DEDUP_REMOVED lines=12> */
.L_x_110:
[----:B------:R-:W-:Y:S05]  /*5140*/  BSYNC B1 ;  /* 0x0000000000017941 */ /* 0x000fea0003800000 */
.L_x_109:
        /* <DEDUP_REMOVED lines=12> */
.L_x_112:
[----:B------:R-:W-:Y:S05]  /*5210*/  BSYNC B1 ;  /* 0x0000000000017941 */ /* 0x000fea0003800000 */
.L_x_111:
        /* <DEDUP_REMOVED lines=12> */
.L_x_114:
[----:B------:R-:W-:Y:S05]  /*52e0*/  BSYNC B1 ;  /* 0x0000000000017941 */ /* 0x000fea0003800000 */
.L_x_113:
        /* <DEDUP_REMOVED lines=12> */
.L_x_116:
[----:B------:R-:W-:Y:S05]  /*53b0*/  BSYNC B1 ;  /* 0x0000000000017941 */ /* 0x000fea0003800000 */
.L_x_115:
        /* <DEDUP_REMOVED lines=12> */
.L_x_118:
[----:B------:R-:W-:Y:S05]  /*5480*/  BSYNC B1 ;  /* 0x0000000000017941 */ /* 0x000fea0003800000 */
.L_x_117:
        /* <DEDUP_REMOVED lines=12> */
.L_x_120:
[----:B------:R-:W-:Y:S05]  /*5550*/  BSYNC B1 ;  /* 0x0000000000017941 */ /* 0x000fea0003800000 */
.L_x_119:
        /* <DEDUP_REMOVED lines=12> */
.L_x_122:
[----:B------:R-:W-:Y:S05]  /*5620*/  BSYNC B1 ;  /* 0x0000000000017941 */ /* 0x000fea0003800000 */
.L_x_121:
        /* <DEDUP_REMOVED lines=12> */
.L_x_124:
[----:B------:R-:W-:Y:S05]  /*56f0*/  BSYNC B1 ;  /* 0x0000000000017941 */ /* 0x000fea0003800000 */
.L_x_123:
        /* <DEDUP_REMOVED lines=12> */
.L_x_126:
[----:B------:R-:W-:Y:S05]  /*57c0*/  BSYNC B1 ;  /* 0x0000000000017941 */ /* 0x000fea0003800000 */
.L_x_125:
        /* <DEDUP_REMOVED lines=12> */
.L_x_128:
[----:B------:R-:W-:Y:S05]  /*5890*/  BSYNC B1 ;  /* 0x0000000000017941 */ /* 0x000fea0003800000 */
.L_x_127:
        /* <DEDUP_REMOVED lines=12> */
.L_x_130:
[----:B------:R-:W-:Y:S05]  /*5960*/  BSYNC B1 ;  /* 0x0000000000017941 */ /* 0x000fea0003800000 */
.L_x_129:
        /* <DEDUP_REMOVED lines=12> */
.L_x_132:
[----:B------:R-:W-:Y:S05]  /*5a30*/  BSYNC B1 ;  /* 0x0000000000017941 */ /* 0x000fea0003800000 */
.L_x_131:
        /* <DEDUP_REMOVED lines=12> */
.L_x_134:
[----:B------:R-:W-:Y:S05]  /*5b00*/  BSYNC B1 ;  /* 0x0000000000017941 */ /* 0x000fea0003800000 */
.L_x_133:
        /* <DEDUP_REMOVED lines=12> */
.L_x_136:
[----:B------:R-:W-:Y:S05]  /*5bd0*/  BSYNC B1 ;  /* 0x0000000000017941 */ /* 0x000fea0003800000 */
.L_x_135:
        /* <DEDUP_REMOVED lines=12> */
.L_x_138:
[----:B------:R-:W-:Y:S05]  /*5ca0*/  BSYNC B1 ;  /* 0x0000000000017941 */ /* 0x000fea0003800000 */
.L_x_137:
        /* <DEDUP_REMOVED lines=12> */
.L_x_140:
[----:B------:R-:W-:Y:S05]  /*5d70*/  BSYNC B1 ;  /* 0x0000000000017941 */ /* 0x000fea0003800000 */
.L_x_139:
        /* <DEDUP_REMOVED lines=12> */
.L_x_142:
[----:B------:R-:W-:Y:S05]  /*5e40*/  BSYNC B1 ;  /* 0x0000000000017941 */ /* 0x000fea0003800000 */
.L_x_141:
        /* <DEDUP_REMOVED lines=12> */
.L_x_144:
[----:B------:R-:W-:Y:S05]  /*5f10*/  BSYNC B1 ;  /* 0x0000000000017941 */ /* 0x000fea0003800000 */
.L_x_143:
        /* <DEDUP_REMOVED lines=12> */
.L_x_146:
[----:B------:R-:W-:Y:S05]  /*5fe0*/  BSYNC B1 ;  /* 0x0000000000017941 */ /* 0x000fea0003800000 */
.L_x_145:
        /* <DEDUP_REMOVED lines=12> */
.L_x_148:
[----:B------:R-:W-:Y:S05]  /*60b0*/  BSYNC B1 ;  /* 0x0000000000017941 */ /* 0x000fea0003800000 */
.L_x_147:
        /* <DEDUP_REMOVED lines=12> */
.L_x_150:
[----:B------:R-:W-:Y:S05]  /*6180*/  BSYNC B1 ;  /* 0x0000000000017941 */ /* 0x000fea0003800000 */
.L_x_149:
        /* <DEDUP_REMOVED lines=12> */
.L_x_152:
[----:B------:R-:W-:Y:S05]  /*6250*/  BSYNC B1 ;  /* 0x0000000000017941 */ /* 0x000fea0003800000 */
.L_x_151:
        /* <DEDUP_REMOVED lines=12> */
.L_x_154:
[----:B------:R-:W-:Y:S05]  /*6320*/  BSYNC B1 ;  /* 0x0000000000017941 */ /* 0x000fea0003800000 */
.L_x_153:
        /* <DEDUP_REMOVED lines=12> */
.L_x_156:
[----:B------:R-:W-:Y:S05]  /*63f0*/  BSYNC B1 ;  /* 0x0000000000017941 */ /* 0x000fea0003800000 */
.L_x_155:
        /* <DEDUP_REMOVED lines=12> */
.L_x_158:
[----:B------:R-:W-:Y:S05]  /*64c0*/  BSYNC B1 ;  /* 0x0000000000017941 */ /* 0x000fea0003800000 */
.L_x_157:
[----:B-----5:R-:W-:Y:S01]  /*64d0*/  LOP3.LUT R26, R26, 0xff, RZ, 0xc0, !PT ;  /* 0x000000ff1a1a7812 */ /* 0x020fe200078ec0ff */
[----:B------:R-:W-:Y:S01]  /*64e0*/  BSSY B1, `(.L_x_159) ;  /* 0x000000b000017945 */ /* 0x000fe20003800000 */
[----:B------:R-:W-:Y:S02]  /*64f0*/  ISETP.LT.OR P0, PT, R6, 0x7a, !P0 ;  /* 0x0000007a0600780c */ /* 0x000fe40004701670 */
[----:B------:R-:W-:-:S05]  /*6500*/  F2FP.F16.E5M2.UNPACK_B R26, R26 ;  /* 0x0000001aff1a723e */ /* 0x000fca00020004ff */
[----:B----4-:R-:W-:-:S05]  /*6510*/  HADD2.F32 R27, -RZ, R26.H0_H0 ;  /* 0x2000001aff1b7230 */ /* 0x010fca0000004100 */
[----:B------:R-:W-:-:S04]  /*6520*/  FMUL R26, R27, R12 ;  /* 0x0000000c1b1a7220 */ /* 0x000fc80000400000 */
[----:B------:R-:W-:Y:S01]  /*6530*/  FFMA R26, R21, R10, R26 ;  /* 0x0000000a151a7223 */ /* 0x000fe2000000001a */
[----:B------:R-:W-:-:S04]  /*6540*/  PRMT R21, RZ, 0x7610, R21 ;  /* 0x00007610ff157816 */ /* 0x000fc80000000015 */
[----:B------:R-:W-:-:S05]  /*6550*/  F2FP.SATFINITE.E5M2.F32.PACK_AB_MERGE_C R27, RZ, R26, RZ ;  /* 0x0000001aff1b723e */ /* 0x000fca00048060ff */
[----:B------:R4:W-:Y:S01]  /*6560*/  @!P4 STG.E.U8 desc[UR18][R18.64+0x78], R27 ;  /* 0x0000781b1200c986 */ /* 0x0009e2000c101112 */
[----:B------:R-:W-:Y:S05]  /*6570*/  @P0 BRA `(.L_x_160) ;  /* 0x0000000000040947 */ /* 0x000fea0003800000 */
[----:B------:R0:W5:Y:S02]  /*6580*/  LDG.E.U8 R21, desc[UR18][R4.64+0x79] ;  /* 0x0000791204157981 */ /* 0x000164000c1e1100 */
.L_x_160:
[----:B------:R-:W-:Y:S05]  /*6590*/  BSYNC B1 ;  /* 0x0000000000017941 */ /* 0x000fea0003800000 */
.L_x_159:
[----:B-----5:R-:W-:Y:S01]  /*65a0*/  LOP3.LUT R21, R21, 0xff, RZ, 0xc0, !PT ;  /* 0x000000ff15157812 */ /* 0x020fe200078ec0ff */
[----:B------:R-:W-:Y:S01]  /*65b0*/  BSSY B1, `(.L_x_161) ;  /* 0x000000b000017945 */ /* 0x000fe20003800000 */
[----:B------:R-:W-:Y:S02]  /*65c0*/  ISETP.LT.OR P3, PT, R6, 0x79, !P1 ;  /* 0x000000790600780c */ /* 0x000fe40004f61670 */
[----:B------:R-:W-:Y:S02]  /*65d0*/  F2FP.F16.E5M2.UNPACK_B R21, R21 ;  /* 0x00000015ff15723e */ /* 0x000fe400020004ff */
[----:B0-2---:R-:W-:-:S03]  /*65e0*/  PRMT R4, RZ, 0x7610, R4 ;  /* 0x00007610ff047816 */ /* 0x005fc60000000004 */
[----:B------:R-:W-:-:S05]  /*65f0*/  HADD2.F32 R21, -RZ, R21.H0_H0 ;  /* 0x20000015ff157230 */ /* 0x000fca0000004100 */
[----:B------:R-:W-:-:S04]  /*6600*/  FMUL R21, R21, R12 ;  /* 0x0000000c15157220 */ /* 0x000fc80000400000 */
[----:B------:R-:W-:-:S05]  /*6610*/  FFMA R21, R20, R10, R21 ;  /* 0x0000000a14157223 */ /* 0x000fca0000000015 */
[----:B------:R-:W-:-:S05]  /*6620*/  F2FP.SATFINITE.E5M2.F32.PACK_AB_MERGE_C R21, RZ, R21, RZ ;  /* 0x00000015ff15723e */ /* 0x000fca00048060ff */
[----:B------:R0:W-:Y:S01]  /*6630*/  @!P0 STG.E.U8 desc[UR18][R18.64+0x79], R21 ;  /* 0x0000791512008986 */ /* 0x0001e2000c101112 */
[----:B------:R-:W-:Y:S05]  /*6640*/  @P3 BRA `(.L_x_162) ;  /* 0x0000000000043947 */ /* 0x000fea0003800000 */
[----:B------:R2:W5:Y:S02]  /*6650*/  LDG.E.U8 R4, desc[UR18][R24.64+0x78] ;  /* 0x0000781218047981 */ /* 0x000564000c1e1100 */
.L_x_162:
[----:B------:R-:W-:Y:S05]  /*6660*/  BSYNC B1 ;  /* 0x0000000000017941 */ /* 0x000fea0003800000 */
.L_x_161:
        /* <DEDUP_REMOVED lines=12> */
.L_x_164:
[----:B------:R-:W-:Y:S05]  /*6730*/  BSYNC B1 ;  /* 0x0000000000017941 */ /* 0x000fea0003800000 */
.L_x_163:
[----:B------:R-:W-:Y:S05]  /*6740*/  @P1 BRA `(.L_x_165) ;  /* 0x0000001000281947 */ /* 0x000fea0003800000 */
[----:B-----5:R-:W-:-:S04]  /*6750*/  LOP3.LUT R4, R4, 0xff, RZ, 0xc0, !PT ;  /* 0x000000ff04047812 */ /* 0x020fc800078ec0ff */
[----:B------:R-:W-:-:S05]  /*6760*/  F2FP.F16.E5M2.UNPACK_B R4, R4 ;  /* 0x00000004ff04723e */ /* 0x000fca00020004ff */
[----:B0-----:R-:W-:-:S05]  /*6770*/  HADD2.F32 R5, -RZ, R4.H0_H0 ;  /* 0x20000004ff057230 */ /* 0x001fca0000004100 */
[----:B------:R-:W-:-:S04]  /*6780*/  FMUL R5, R5, R12 ;  /* 0x0000000c05057220 */ /* 0x000fc80000400000 */
[----:B------:R-:W-:-:S05]  /*6790*/  FFMA R5, R22, R10, R5 ;  /* 0x0000000a16057223 */ /* 0x000fca0000000005 */
[----:B------:R-:W-:-:S05]  /*67a0*/  F2FP.SATFINITE.E5M2.F32.PACK_AB_MERGE_C R5, RZ, R5, RZ ;  /* 0x00000005ff05723e */ /* 0x000fca00048060ff */
[----:B------:R0:W-:Y:S01]  /*67b0*/  STG.E.U8 desc[UR18][R16.64+0x79], R5 ;  /* 0x0000790510007986 */ /* 0x0001e2000c101112 */
[----:B------:R-:W-:Y:S05]  /*67c0*/  BRA `(.L_x_165) ;  /* 0x0000001000087947 */ /* 0x000fea0003800000 */
.L_x_36:
[----:B------:R-:W-:Y:S01]  /*67d0*/  ISETP.GE.AND P1, PT, R30, 0x1, PT ;  /* 0x000000011e00780c */ /* 0x000fe20003f26270 */
[-C--:B------:R-:W-:Y:S01]  /*67e0*/  FMUL R149, R149, R10.reuse ;  /* 0x0000000a95957220 */ /* 0x080fe20000400000 */
[-C--:B------:R-:W-:Y:S01]  /*67f0*/  FMUL R144, R144, R10.reuse ;  /* 0x0000000a90907220 */ /* 0x080fe20000400000 */
[----:B------:R-:W-:Y:S01]  /*6800*/  ISETP.GE.AND P0, PT, R30, 0x9, PT ;  /* 0x000000091e00780c */ /* 0x000fe20003f06270 */
[-C--:B------:R-:W-:Y:S01]  /*6810*/  FMUL R147, R147, R10.reuse ;  /* 0x0000000a93937220 */ /* 0x080fe20000400000 */
[----:B------:R-:W-:Y:S01]  /*6820*/  ISETP.LT.OR P4, PT, R6, 0x1, !P1 ;  /* 0x000000010600780c */ /* 0x000fe20004f81670 */
[-C--:B------:R-:W-:Y:S01]  /*6830*/  FMUL R142, R142, R10.reuse ;  /* 0x0000000a8e8e7220 */ /* 0x080fe20000400000 */
[----:B------:R-:W-:Y:S01]  /*6840*/  ISETP.LT.OR P5, PT, R6, 0x2, !P1 ;  /* 0x000000020600780c */ /* 0x000fe20004fa1670 */
[-C--:B------:R-:W-:Y:S01]  /*6850*/  FMUL R145, R145, R10.reuse ;  /* 0x0000000a91917220 */ /* 0x080fe20000400000 */
[----:B------:R-:W-:Y:S01]  /*6860*/  F2FP.SATFINITE.E5M2.F32.PACK_AB_MERGE_C R149, RZ, R149, RZ ;  /* 0x00000095ff95723e */ /* 0x000fe200048060ff */
[----:B------:R-:W-:Y:S01]  /*6870*/  FMUL R140, R140, R10 ;  /* 0x0000000a8c8c7220 */ /* 0x000fe20000400000 */
[----:B------:R-:W-:Y:S01]  /*6880*/  F2FP.SATFINITE.E5M2.F32.PACK_AB_MERGE_C R5, RZ, R144, RZ ;  /* 0x00000090ff05723e */ /* 0x000fe200048060ff */
[-C--:B------:R-:W-:Y:S01]  /*6890*/  FMUL R143, R143, R10.reuse ;  /* 0x0000000a8f8f7220 */ /* 0x080fe20000400000 */
[----:B------:R-:W-:Y:S01]  /*68a0*/  ISETP.LT.OR P3, PT, R6, 0x1, !P0 ;  /* 0x000000010600780c */ /* 0x000fe20004761670 */
[-C--:B------:R-:W-:Y:S01]  /*68b0*/  FMUL R138, R138, R10.reuse ;  /* 0x0000000a8a8a7220 */ /* 0x080fe20000400000 */
[C---:B------:R-:W-:Y:S01]  /*68c0*/  ISETP.LT.OR P6, PT, R6.reuse, 0xa, !P1 ;  /* 0x0000000a0600780c */ /* 0x040fe20004fc1670 */
[-C--:B------:R-:W-:Y:S01]  /*68d0*/  FMUL R141, R141, R10.reuse ;  /* 0x0000000a8d8d7220 */ /* 0x080fe20000400000 */
[----:B------:R-:W-:Y:S01]  /*68e0*/  F2FP.SATFINITE.E5M2.F32.PACK_AB_MERGE_C R147, RZ, R147, RZ ;  /* 0x00000093ff93723e */ /* 0x000fe200048060ff */
[----:B------:R-:W-:Y:S01]  /*68f0*/  @!P4 STG.E.U8 desc[UR18][R18.64], R149 ;  /* 0x000000951200c986 */ /* 0x000fe2000c101112 */
[----:B------:R-:W-:Y:S01]  /*6900*/  ISETP.LT.OR P4, PT, R6, 0x2, !P0 ;  /* 0x000000020600780c */ /* 0x000fe20004781670 */
[----:B------:R-:W-:Y:S01]  /*6910*/  FMUL R136, R136, R10 ;  /* 0x0000000a88887220 */ /* 0x000fe20000400000 */
[----:B------:R-:W-:Y:S01]  /*6920*/  F2FP.SATFINITE.E5M2.F32.PACK_AB_MERGE_C R25, RZ, R142, RZ ;  /* 0x0000008eff19723e */ /* 0x000fe200048060ff */
[----:B------:R0:W-:Y:S01]  /*6930*/  @!P5 STG.E.U8 desc[UR18][R18.64+0x1], R5 ;  /* 0x000001051200d986 */ /* 0x0001e2000c101112 */
[C---:B------:R-:W-:Y:S01]  /*6940*/  ISETP.LT.OR P5, PT, R6.reuse, 0x9, !P1 ;  /* 0x000000090600780c */ /* 0x040fe20004fa1670 */
[-C--:B------:R-:W-:Y:S01]  /*6950*/  FMUL R139, R139, R10.reuse ;  /* 0x0000000a8b8b7220 */ /* 0x080fe20000400000 */
[----:B------:R-:W-:Y:S01]  /*6960*/  F2FP.SATFINITE.E5M2.F32.PACK_AB_MERGE_C R145, RZ, R145, RZ ;  /* 0x00000091ff91723e */ /* 0x000fe200048060ff */
[----:B------:R-:W-:Y:S01]  /*6970*/  @!P3 STG.E.U8 desc[UR18][R16.64], R147 ;  /* 0x000000931000b986 */ /* 0x000fe2000c101112 */
[----:B------:R-:W-:Y:S01]  /*6980*/  ISETP.LT.OR P3, PT, R6, 0x9, !P0 ;  /* 0x000000090600780c */ /* 0x000fe20004761670 */
[-C--:B------:R-:W-:Y:S01]  /*6990*/  FMUL R134, R134, R10.reuse ;  /* 0x0000000a86867220 */ /* 0x080fe20000400000 */
[----:B------:R-:W-:Y:S01]  /*69a0*/  F2FP.SATFINITE.E5M2.F32.PACK_AB_MERGE_C R143, RZ, R143, RZ ;  /* 0x0000008fff8f723e */ /* 0x000fe200048060ff */
[-C--:B------:R-:W-:Y:S01]  /*69b0*/  FMUL R137, R137, R10.reuse ;  /* 0x0000000a89897220 */ /* 0x080fe20000400000 */
[----:B------:R-:W-:Y:S01]  /*69c0*/  F2FP.SATFINITE.E5M2.F32.PACK_AB_MERGE_C R141, RZ, R141, RZ ;  /* 0x0000008dff8d723e */ /* 0x000fe200048060ff */
[----:B------:R1:W-:Y:S01]  /*69d0*/  @!P4 STG.E.U8 desc[UR18][R16.64+0x1], R25 ;  /* 0x000001191000c986 */ /* 0x0003e2000c101112 */
[----:B------:R-:W-:Y:S01]  /*69e0*/  ISETP.LT.OR P4, PT, R6, 0xa, !P0 ;  /* 0x0000000a0600780c */ /* 0x000fe20004781670 */
[----:B------:R-:W-:Y:S01]  /*69f0*/  FMUL R132, R132, R10 ;  /* 0x0000000a84847220 */ /* 0x000fe20000400000 */
[----:B0-----:R-:W-:Y:S01]  /*6a00*/  F2FP.SATFINITE.E5M2.F32.PACK_AB_MERGE_C R5, RZ, R140, RZ ;  /* 0x0000008cff05723e */ /* 0x001fe200048060ff */
[----:B------:R-:W-:Y:S01]  /*6a10*/  @!P5 STG.E.U8 desc[UR18][R18.64+0x8], R145 ;  /* 0x000008911200d986 */ /* 0x000fe2000c101112 */
[C---:B------:R-:W-:Y:S01]  /*6a20*/  ISETP.LT.OR P5, PT, R6.reuse, 0x11, !P1 ;  /* 0x000000110600780c */ /* 0x040fe20004fa1670 */
[-C--:B------:R-:W-:Y:S01]  /*6a30*/  FMUL R135, R135, R10.reuse ;  /* 0x0000000a87877220 */ /* 0x080fe20000400000 */
[----:B------:R-:W-:Y:S01]  /*6a40*/  F2FP.SATFINITE.E5M2.F32.PACK_AB_MERGE_C R139, RZ, R139, RZ ;  /* 0x0000008bff8b723e */ /* 0x000fe200048060ff */
[----:B------:R0:W-:Y:S01]  /*6a50*/  @!P6 STG.E.U8 desc[UR18][R18.64+0x9], R5 ;  /* 0x000009051200e986 */ /* 0x0001e2000c101112 */
[----:B------:R-:W-:Y:S01]  /*6a60*/  ISETP.LT.OR P6, PT, R6, 0x12, !P1 ;  /* 0x000000120600780c */ /* 0x000fe20004fc1670 */
[----:B------:R-:W-:Y:S01]  /*6a70*/  FMUL R130, R130, R10 ;  /* 0x0000000a82827220 */ /* 0x000fe20000400000 */
[----:B------:R-:W-:Y:S01]  /*6a80*/  F2FP.SATFINITE.E5M2.F32.PACK_AB_MERGE_C R137, RZ, R137, RZ ;  /* 0x00000089ff89723e */ /* 0x000fe200048060ff */
[----:B------:R-:W-:Y:S01]  /*6a90*/  @!P3 STG.E.U8 desc[UR18][R16.64+0x8], R143 ;  /* 0x0000088f1000b986 */ /* 0x000fe2000c101112 */
[----:B-1----:R-:W-:Y:S01]  /*6aa0*/  F2FP.SATFINITE.E5M2.F32.PACK_AB_MERGE_C R25, RZ, R138, RZ ;  /* 0x0000008aff19723e */ /* 0x002fe200048060ff */
[-C--:B------:R-:W-:Y:S01]  /*6ab0*/  FMUL R133, R133, R10.reuse ;  /* 0x0000000a85857220 */ /* 0x080fe20000400000 */
[----:B------:R-:W-:Y:S01]  /*6ac0*/  ISETP.LT.OR P3, PT, R6, 0x11, !P0 ;  /* 0x000000110600780c */ /* 0x000fe20004761670 */
[-C--:B------:R-:W-:Y:S01]  /*6ad0*/  FMUL R128, R128, R10.reuse ;  /* 0x0000000a80807220 */ /* 0x080fe20000400000 */
[----:B------:R-:W-:Y:S01]  /*6ae0*/  F2FP.SATFINITE.E5M2.F32.PACK_AB_MERGE_C R135, RZ, R135, RZ ;  /* 0x00000087ff87723e */ /* 0x000fe200048060ff */
[----:B------:R1:W-:Y:S01]  /*6af0*/  @!P4 STG.E.U8 desc[UR18][R16.64+0x9], R25 ;  /* 0x000009191000c986 */ /* 0x0003e2000c101112 */
[C---:B------:R-:W-:Y:S01]  /*6b00*/  ISETP.LT.OR P4, PT, R6.reuse, 0x12, !P0 ;  /* 0x000000120600780c */ /* 0x040fe20004781670 */
[----:B------:R-:W-:Y:S01]  /*6b10*/  FMUL R131, R131, R10 ;  /* 0x0000000a83837220 */ /* 0x000fe20000400000 */
[----:B0-----:R-:W-:Y:S01]  /*6b20*/  F2FP.SATFINITE.E5M2.F32.PACK_AB_MERGE_C R5, RZ, R136, RZ ;  /* 0x00000088ff05723e */ /* 0x001fe200048060ff */
[----:B------:R-:W-:Y:S01]  /*6b30*/  @!P5 STG.E.U8 desc[UR18][R18.64+0x10], R141 ;  /* 0x0000108d1200d986 */ /* 0x000fe2000c101112 */
[----:B------:R-:W-:Y:S01]  /*6b40*/  ISETP.LT.OR P5, PT, R6, 0x19, !P1 ;  /* 0x000000190600780c */ /* 0x000fe20004fa1670 */
[-C--:B------:R-:W-:Y:S01]  /*6b50*/  FMUL R126, R126, R10.reuse ;  /* 0x0000000a7e7e7220 */ /* 0x080fe20000400000 */
[----:B------:R-:W-:Y:S01]  /*6b60*/  F2FP.SATFINITE.E5M2.F32.PACK_AB_MERGE_C R133, RZ, R133, RZ ;  /* 0x00000085ff85723e */ /* 0x000fe200048060ff */
[----:B------:R0:W-:Y:S01]  /*6b70*/  @!P6 STG.E.U8 desc[UR18][R18.64+0x11], R5 ;  /* 0x000011051200e986 */ /* 0x0001e2000c101112 */
[----:B------:R-:W-:Y:S01]  /*6b80*/  ISETP.LT.OR P6, PT, R6, 0x1a, !P1 ;  /* 0x0000001a0600780c */ /* 0x000fe20004fc1670 */
[-C--:B------:R-:W-:Y:S01]  /*6b90*/  FMUL R129, R129, R10.reuse ;  /* 0x0000000a81817220 */ /* 0x080fe20000400000 */
[----:B------:R-:W-:Y:S01]  /*6ba0*/  FMUL R124, R124, R10 ;  /* 0x0000000a7c7c7220 */ /* 0x000fe20000400000 */
[----:B-1----:R-:W-:Y:S01]  /*6bb0*/  F2FP.SATFINITE.E5M2.F32.PACK_AB_MERGE_C R25, RZ, R134, RZ ;  /* 0x00000086ff19723e */ /* 0x002fe200048060ff */
[----:B------:R-:W-:Y:S01]  /*6bc0*/  @!P3 STG.E.U8 desc[UR18][R16.64+0x10], R139 ;  /* 0x0000108b1000b986 */ /* 0x000fe2000c101112 */
[C---:B------:R-:W-:Y:S01]  /*6bd0*/  ISETP.LT.OR P3, PT, R6.reuse, 0x19, !P0 ;  /* 0x000000190600780c */ /* 0x040fe20004761670 */
        /* <DEDUP_REMOVED lines=37> */
[-C--:B------:R-:W-:Y:S01]  /*6e30*/  FMUL R112, R112, R10.reuse ;  /* 0x0000000a70707220 */ /* 0x080fe20000400000 */
        /* <DEDUP_REMOVED lines=81> */
[C---:B------:R-:W-:Y:S01]  /*7350*/  ISETP.LT.OR P6, PT, R6.reuse, 0x52, !P1 ;  /* 0x000000520600780c */ /* 0x040fe20004fc1670 */
        /* <DEDUP_REMOVED lines=22> */
[----:B------:R-:W-:-:S02]  /*74c0*/  ISETP.LT.OR P3, PT, R6, 0x59, !P0 ;  /* 0x000000590600780c */ /* 0x000fc40004761670 */
[----:B------:R-:W-:Y:S01]  /*74d0*/  F2FP.SATFINITE.E5M2.F32.PACK_AB_MERGE_C R91, RZ, R91, RZ ;  /* 0x0000005bff5b723e */ /* 0x000fe200048060ff */
[----:B------:R1:W-:Y:S01]  /*74e0*/  @!P4 STG.E.U8 desc[UR18][R16.64+0x51], R25 ;  /* 0x000051191000c986 */ /* 0x0003e2000c101112 */
[C---:B------:R-:W-:Y:S02]  /*74f0*/  ISETP.LT.OR P4, PT, R6.reuse, 0x5a, !P0 ;  /* 0x0000005a0600780c */ /* 0x040fe40004781670 */
[----:B0-----:R-:W-:Y:S01]  /*7500*/  F2FP.SATFINITE.E5M2.F32.PACK_AB_MERGE_C R5, RZ, R100, RZ ;  /* 0x00000064ff05723e */ /* 0x001fe200048060ff */
[----:B------:R-:W-:Y:S01]  /*7510*/  @!P5 STG.E.U8 desc[UR18][R18.64+0x58], R105 ;  /* 0x000058691200d986 */ /* 0x000fe2000c101112 */
[C---:B------:R-:W-:Y:S02]  /*7520*/  ISETP.LT.OR P5, PT, R6.reuse, 0x61, !P1 ;  /* 0x000000610600780c */ /* 0x040fe40004fa1670 */
[----:B------:R-:W-:Y:S01]  /*7530*/  F2FP.SATFINITE.E5M2.F32.PACK_AB_MERGE_C R21, RZ, R21, RZ ;  /* 0x00000015ff15723e */ /* 0x000fe200048060ff */
[----:B------:R0:W-:Y:S01]  /*7540*/  @!P6 STG.E.U8 desc[UR18][R18.64+0x59], R5 ;  /* 0x000059051200e986 */ /* 0x0001e2000c101112 */
[----:B------:R-:W-:-:S02]  /*7550*/  ISETP.LT.OR P6, PT, R6, 0x62, !P1 ;  /* 0x000000620600780c */ /* 0x000fc40004fc1670 */
[----:B------:R-:W-:Y:S01]  /*7560*/  F2FP.SATFINITE.E5M2.F32.PACK_AB_MERGE_C R23, RZ, R23, RZ ;  /* 0x00000017ff17723e */ /* 0x000fe200048060ff */
[----:B------:R-:W-:Y:S01]  /*7570*/  @!P3 STG.E.U8 desc[UR18][R16.64+0x58], R103 ;  /* 0x000058671000b986 */ /* 0x000fe2000c101112 */
[----:B-1----:R-:W-:Y:S02]  /*7580*/  F2FP.SATFINITE.E5M2.F32.PACK_AB_MERGE_C R25, RZ, R98, RZ ;  /* 0x00000062ff19723e */ /* 0x002fe400048060ff */
[C---:B------:R-:W-:Y:S02]  /*7590*/  ISETP.LT.OR P3, PT, R6.reuse, 0x61, !P0 ;  /* 0x000000610600780c */ /* 0x040fe40004761670 */
[----:B------:R-:W-:Y:S01]  /*75a0*/  F2FP.SATFINITE.E5M2.F32.PACK_AB_MERGE_C R27, RZ, R22, RZ ;  /* 0x00000016ff1b723e */ /* 0x000fe200048060ff */
[----:B------:R1:W-:Y:S01]  /*75b0*/  @!P4 STG.E.U8 desc[UR18][R16.64+0x59], R25 ;  /* 0x000059191000c986 */ /* 0x0003e2000c101112 */
[C---:B------:R-:W-:Y:S02]  /*75c0*/  ISETP.LT.OR P4, PT, R6.reuse, 0x62, !P0 ;  /* 0x000000620600780c */ /* 0x040fe40004781670 */
[----:B0-----:R-:W-:Y:S01]  /*75d0*/  F2FP.SATFINITE.E5M2.F32.PACK_AB_MERGE_C R5, RZ, R96, RZ ;  /* 0x00000060ff05723e */ /* 0x001fe200048060ff */
[----:B------:R-:W-:Y:S01]  /*75e0*/  @!P5 STG.E.U8 desc[UR18][R18.64+0x60], R101 ;  /* 0x000060651200d986 */ /* 0x000fe2000c101112 */
[----:B------:R-:W-:-:S03]  /*75f0*/  ISETP.LT.OR P5, PT, R6, 0x69, !P1 ;  /* 0x000000690600780c */ /* 0x000fc60004fa1670 */
[----:B------:R0:W-:Y:S01]  /*7600*/  @!P6 STG.E.U8 desc[UR18][R18.64+0x61], R5 ;  /* 0x000061051200e986 */ /* 0x0001e2000c101112 */
[C---:B------:R-:W-:Y:S02]  /*7610*/  ISETP.LT.OR P6, PT, R6.reuse, 0x6a, !P1 ;  /* 0x0000006a0600780c */ /* 0x040fe40004fc1670 */
[----:B-1----:R-:W-:Y:S01]  /*7620*/  F2FP.SATFINITE.E5M2.F32.PACK_AB_MERGE_C R25, RZ, R94, RZ ;  /* 0x0000005eff19723e */ /* 0x002fe200048060ff */
[----:B------:R-:W-:Y:S01]  /*7630*/  @!P3 STG.E.U8 desc[UR18][R16.64+0x60], R99 ;  /* 0x000060631000b986 */ /* 0x000fe2000c101112 */
[----:B------:R-:W-:-:S03]  /*7640*/  ISETP.LT.OR P3, PT, R6, 0x69, !P0 ;  /* 0x000000690600780c */ /* 0x000fc60004761670 */
        /* <DEDUP_REMOVED lines=12> */
[C---:B------:R-:W-:Y:S01]  /*7710*/  ISETP.LT.OR P1, PT, R6.reuse, 0x7a, !P1 ;  /* 0x0000007a0600780c */ /* 0x040fe20004f21670 */
[----:B------:R2:W-:Y:S01]  /*7720*/  @!P5 STG.E.U8 desc[UR18][R18.64+0x70], R93 ;  /* 0x0000705d1200d986 */ /* 0x0005e2000c101112 */
[C---:B------:R-:W-:Y:S02]  /*7730*/  ISETP.LT.OR P5, PT, R6.reuse, 0x72, !P0 ;  /* 0x000000720600780c */ /* 0x040fe400047a1670 */
[----:B0-----:R-:W-:Y:S01]  /*7740*/  F2FP.SATFINITE.E5M2.F32.PACK_AB_MERGE_C R5, RZ, R88, RZ ;  /* 0x00000058ff05723e */ /* 0x001fe200048060ff */
[----:B------:R2:W-:Y:S01]  /*7750*/  @!P6 STG.E.U8 desc[UR18][R18.64+0x71], R89 ;  /* 0x000071591200e986 */ /* 0x0005e2000c101112 */
[C---:B------:R-:W-:Y:S02]  /*7760*/  ISETP.LT.OR P6, PT, R6.reuse, 0x79, !P0 ;  /* 0x000000790600780c */ /* 0x040fe400047c1670 */
[----:B------:R-:W-:Y:S01]  /*7770*/  ISETP.LT.OR P0, PT, R6, 0x7a, !P0 ;  /* 0x0000007a0600780c */ /* 0x000fe20004701670 */
[----:B------:R2:W-:Y:S01]  /*7780*/  @!P3 STG.E.U8 desc[UR18][R16.64+0x70], R91 ;  /* 0x0000705b1000b986 */ /* 0x0005e2000c101112 */
[----:B-1----:R-:W-:-:S05]  /*7790*/  F2FP.SATFINITE.E5M2.F32.PACK_AB_MERGE_C R25, RZ, R20, RZ ;  /* 0x00000014ff19723e */ /* 0x002fca00048060ff */
[----:B------:R2:W-:Y:S04]  /*77a0*/  @!P5 STG.E.U8 desc[UR18][R16.64+0x71], R5 ;  /* 0x000071051000d986 */ /* 0x0005e8000c101112 */
[----:B------:R2:W-:Y:S04]  /*77b0*/  @!P4 STG.E.U8 desc[UR18][R18.64+0x78], R21 ;  /* 0x000078151200c986 */ /* 0x0005e8000c101112 */
[----:B------:R2:W-:Y:S04]  /*77c0*/  @!P1 STG.E.U8 desc[UR18][R18.64+0x79], R25 ;  /* 0x0000791912009986 */ /* 0x0005e8000c101112 */
[----:B------:R2:W-:Y:S04]  /*77d0*/  @!P6 STG.E.U8 desc[UR18][R16.64+0x78], R23 ;  /* 0x000078171000e986 */ /* 0x0005e8000c101112 */
[----:B------:R2:W-:Y:S02]  /*77e0*/  @!P0 STG.E.U8 desc[UR18][R16.64+0x79], R27 ;  /* 0x0000791b10008986 */ /* 0x0005e4000c101112 */
.L_x_165:
[----:B------:R-:W-:Y:S05]  /*77f0*/  BSYNC B0 ;  /* 0x0000000000007941 */ /* 0x000fea0003800000 */
.L_x_35:
[C---:B------:R-:W-:Y:S01]  /*7800*/  LEA R2, P0, R8.reuse, R2, 0x1 ;  /* 0x0000000208027211 */ /* 0x040fe200078008ff */
[----:B------:R-:W-:Y:S01]  /*7810*/  ULDC.64 UR6, c[0x0][0x650] ;  /* 0x0001940000067ab9 */ /* 0x000fe20000000a00 */
[----:B-----5:R-:W-:Y:S01]  /*7820*/  IMAD.U32 R4, RZ, RZ, UR16 ;  /* 0x00000010ff047e24 */ /* 0x020fe2000f8e00ff */
[----:B0-2---:R-:W-:Y:S01]  /*7830*/  PRMT R16, RZ, 0x7610, R16 ;  /* 0x00007610ff107816 */ /* 0x005fe20000000010 */
[----:B------:R-:W-:Y:S01]  /*7840*/  IMAD.MOV.U32 R6, RZ, RZ, -0x1 ;  /* 0xffffffffff067424 */ /* 0x000fe200078e00ff */
[----:B------:R-:W-:Y:S01]  /*7850*/  LEA.HI.X R3, R8, R3, R0, 0x1, P0 ;  /* 0x0000000308037211 */ /* 0x000fe200000f0c00 */
[----:B------:R0:W-:Y:S01]  /*7860*/  SYNCS.ARRIVE.TRANS64.A1T0 RZ, [R4+UR22], RZ ;  /* 0x000000ff04ff79a7 */ /* 0x0001e20008100016 */
[----:B------:R-:W-:Y:S01]  /*7870*/  ISETP.GE.U32.AND P0, PT, R2, UR6, PT ;  /* 0x0000000602007c0c */ /* 0x000fe2000bf06070 */
[----:B------:R-:W-:-:S03]  /*7880*/  IMAD.MOV.U32 R5, RZ, RZ, -0x1 ;  /* 0xffffffffff057424 */ /* 0x000fc600078e00ff */
[----:B------:R-:W-:Y:S01]  /*7890*/  ISETP.GE.U32.AND.EX P0, PT, R3, UR7, PT, P0 ;  /* 0x0000000703007c0c */ /* 0x000fe2000bf06100 */
[----:B0-----:R-:W-:-:S12]  /*78a0*/  IMAD.MOV.U32 R4, RZ, RZ, -0x1 ;  /* 0xffffffffff047424 */ /* 0x001fd800078e00ff */
[----:B------:R-:W-:Y:S05]  /*78b0*/  @P0 BRA `(.L_x_166) ;  /* 0x0000000400600947 */ /* 0x000fea0003800000 */
[----:B------:R-:W0:Y:S01]  /*78c0*/  S2R R26, SR_CTAID.X ;  /* 0x00000000001a7919 */ /* 0x000e220000002500 */
[----:B------:R-:W2:Y:S01]  /*78d0*/  LDC.64 R20, c[0x0][0x628] ;  /* 0x00018a00ff147b82 */ /* 0x000ea20000000a00 */
[----:B------:R-:W-:Y:S01]  /*78e0*/  ULDC UR6, c[0x0][0x150] ;  /* 0x0000540000067ab9 */ /* 0x000fe20000000800 */
[----:B-1--4-:R-:W-:Y:S01]  /*78f0*/  IMAD.MOV.U32 R18, RZ, RZ, R2 ;  /* 0x000000ffff127224 */ /* 0x012fe200078e0002 */
[----:B------:R-:W1:Y:S01]  /*7900*/  S2R R28, SR_CTAID.Y ;  /* 0x00000000001c7919 */ /* 0x000e620000002600 */
[----:B------:R-:W-:-:S04]  /*7910*/  IMAD.MOV.U32 R19, RZ, RZ, R3 ;  /* 0x000000ffff137224 */ /* 0x000fc800078e0003 */
[----:B------:R-:W4:Y:S08]  /*7920*/  LDC R29, c[0x0][0x144] ;  /* 0x00005100ff1d7b82 */ /* 0x000f300000000800 */
[----:B------:R-:W1:Y:S08]  /*7930*/  LDC R6, c[0x0][0x630] ;  /* 0x00018c00ff067b82 */ /* 0x000e700000000800 */
[----:B---3--:R-:W3:Y:S01]  /*7940*/  LDC.64 R24, c[0x0][0x620] ;  /* 0x00018800ff187b82 */ /* 0x008ee20000000a00 */
[----:B--2---:R-:W-:-:S04]  /*7950*/  ISETP.NE.U32.AND P0, PT, R20, RZ, PT ;  /* 0x000000ff1400720c */ /* 0x004fc80003f05070 */
[----:B------:R-:W-:Y:S02]  /*7960*/  ISETP.NE.AND.EX P0, PT, R21, RZ, PT, P0 ;  /* 0x000000ff1500720c */ /* 0x000fe40003f05300 */
[----:B0-----:R-:W-:-:S05]  /*7970*/  I2FP.F32.U32 R4, R26 ;  /* 0x0000001a00047245 */ /* 0x001fca0000201000 */
[----:B------:R-:W-:-:S04]  /*7980*/  FMUL R4, R4, UR6 ;  /* 0x0000000604047c20 */ /* 0x000fc80008400000 */
[----:B------:R0:W2:Y:S02]  /*7990*/  F2I.U32.TRUNC.NTZ R27, R4 ;  /* 0x00000004001b7305 */ /* 0x0000a4000020f000 */
[----:B-1--4-:R-:W-:Y:S05]  /*79a0*/  @!P0 BRA `(.L_x_167) ;  /* 0x0000000000288947 */ /* 0x012fea0003800000 */
[----:B------:R-:W1:Y:S02]  /*79b0*/  LDC R5, c[0x0][0x634] ;  /* 0x00018d00ff057b82 */ /* 0x000e640000000800 */
[----:B-1----:R-:W-:-:S05]  /*79c0*/  IADD3 R19, P0, R2, R5, RZ ;  /* 0x0000000502137210 */ /* 0x002fca0007f1e0ff */
[----:B------:R-:W-:-:S04]  /*79d0*/  IMAD.X R23, RZ, RZ, R3, P0 ;  /* 0x000000ffff177224 */ /* 0x000fc800000e0603 */
[----:B0-----:R-:W-:-:S04]  /*79e0*/  IMAD.WIDE.U32 R4, R23, R20, RZ ;  /* 0x0000001417047225 */ /* 0x001fc800078e00ff */
[----:B------:R-:W-:-:S04]  /*79f0*/  IMAD.WIDE.U32 R16, P0, R19, R21, R4 ;  /* 0x0000001513107225 */ /* 0x000fc80007800004 */
[----:B------:R-:W-:-:S04]  /*7a00*/  IMAD.WIDE.U32 R4, R19, R20, RZ ;  /* 0x0000001413047225 */ /* 0x000fc800078e00ff */
[----:B------:R-:W-:Y:S01]  /*7a10*/  IMAD.X R19, RZ, RZ, RZ, P0 ;  /* 0x000000ffff137224 */ /* 0x000fe200000e06ff */
[----:B------:R-:W-:Y:S01]  /*7a20*/  IADD3 RZ, P0, R5, R16, RZ ;  /* 0x0000001005ff7210 */ /* 0x000fe20007f1e0ff */
[----:B------:R-:W-:-:S04]  /*7a30*/  IMAD.MOV.U32 R18, RZ, RZ, R17 ;  /* 0x000000ffff127224 */ /* 0x000fc800078e0011 */
[----:B------:R-:W-:-:S08]  /*7a40*/  IMAD.WIDE.U32.X R18, R23, R21, R18, P0 ;  /* 0x0000001517127225 */ /* 0x000fd000000e0412 */
.L_x_167:
[-CC-:B------:R-:W-:Y:S01]  /*7a50*/  SHF.R.U64 R22, R18, R6.reuse, R19.reuse ;  /* 0x0000000612167219 */ /* 0x180fe20000001213 */
[----:B------:R-:W1:Y:S01]  /*7a60*/  LDC.64 R32, c[0x0][0x640] ;  /* 0x00019000ff207b82 */ /* 0x000e620000000a00 */
[----:B0-----:R-:W-:Y:S01]  /*7a70*/  SHF.R.U32.HI R4, RZ, R6, R19 ;  /* 0x00000006ff047219 */ /* 0x001fe20000011613 */
[----:B--2---:R-:W-:Y:S01]  /*7a80*/  IMAD.MOV R27, RZ, RZ, -R27 ;  /* 0x000000ffff1b7224 */ /* 0x004fe200078e0a1b */
[----:B------:R-:W-:Y:S01]  /*7a90*/  IADD3 R17, P0, RZ, -R22, RZ ;  /* 0x80000016ff117210 */ /* 0x000fe20007f1e0ff */
[----:B------:R-:W-:Y:S01]  /*7aa0*/  ULDC UR6, c[0x0][0x154] ;  /* 0x0000550000067ab9 */ /* 0x000fe20000000800 */
[----:B------:R-:W-:Y:S02]  /*7ab0*/  IMAD.MOV.U32 R19, RZ, RZ, 0x1 ;  /* 0x00000001ff137424 */ /* 0x000fe400078e00ff */
[----:B------:R-:W-:Y:S01]  /*7ac0*/  IMAD R27, R29, R27, R26 ;  /* 0x0000001b1d1b7224 */ /* 0x000fe200078e021a */
[----:B------:R-:W0:Y:S01]  /*7ad0*/  LDC R16, c[0x0][0x618] ;  /* 0x00018600ff107b82 */ /* 0x000e220000000800 */
[----:B------:R-:W-:-:S04]  /*7ae0*/  IMAD.X R5, RZ, RZ, ~R4, P0 ;  /* 0x000000ffff057224 */ /* 0x000fc800000e0e04 */
[-C--:B---3--:R-:W-:Y:S02]  /*7af0*/  IMAD R6, R5, R24.reuse, RZ ;  /* 0x0000001805067224 */ /* 0x088fe400078e02ff */
[C---:B------:R-:W-:Y:S01]  /*7b00*/  IMAD.WIDE.U32 R4, R17.reuse, R24, R2 ;  /* 0x0000001811047225 */ /* 0x040fe200078e0002 */
[----:B------:R-:W2:Y:S03]  /*7b10*/  LDC R18, c[0x0][0x608] ;  /* 0x00018200ff127b82 */ /* 0x000ea60000000800 */
[----:B------:R-:W-:Y:S01]  /*7b20*/  IMAD R17, R17, R25, R6 ;  /* 0x0000001911117224 */ /* 0x000fe200078e0206 */
[----:B------:R-:W-:-:S03]  /*7b30*/  I2FP.F32.U32 R6, R28 ;  /* 0x0000001c00067245 */ /* 0x000fc60000201000 */
[----:B------:R-:W-:Y:S01]  /*7b40*/  IMAD.IADD R5, R5, 0x1, R17 ;  /* 0x0000000105057824 */ /* 0x000fe200078e0211 */
[----:B------:R-:W3:Y:S01]  /*7b50*/  LDC R30, c[0x0][0x658] ;  /* 0x00019600ff1e7b82 */ /* 0x000ee20000000800 */
[----:B-1----:R-:W-:Y:S01]  /*7b60*/  ISETP.NE.U32.AND P0, PT, R32, RZ, PT ;  /* 0x000000ff2000720c */ /* 0x002fe20003f05070 */
[----:B------:R-:W-:-:S03]  /*7b70*/  IMAD.MOV.U32 R17, RZ, RZ, -0x1 ;  /* 0xffffffffff117424 */ /* 0x000fc600078e00ff */
[----:B------:R-:W-:-:S03]  /*7b80*/  ISETP.NE.AND.EX P0, PT, R33, RZ, PT, P0 ;  /* 0x000000ff2100720c */ /* 0x000fc60003f05300 */
[----:B------:R-:W1:Y:S01]  /*7b90*/  LDC R25, c[0x0][0x148] ;  /* 0x00005200ff197b82 */ /* 0x000e620000000800 */
[-CC-:B0-----:R-:W-:Y:S02]  /*7ba0*/  SHF.R.U64 R20, R4, R16.reuse, R5.reuse ;  /* 0x0000001004147219 */ /* 0x181fe40000001205 */
[----:B------:R-:W-:Y:S01]  /*7bb0*/  SHF.R.U32.HI R5, RZ, R16, R5 ;  /* 0x00000010ff057219 */ /* 0x000fe20000011605 */
[----:B------:R-:W-:-:S04]  /*7bc0*/  FMUL R16, R6, UR6 ;  /* 0x0000000606107c20 */ /* 0x000fc80008400000 */
[----:B------:R-:W0:Y:S01]  /*7bd0*/  LDC R26, c[0x0][0x600] ;  /* 0x00018000ff1a7b82 */ /* 0x000e220000000800 */
[----:B------:R4:W0:Y:S01]  /*7be0*/  F2I.U32.TRUNC.NTZ R23, R16 ;  /* 0x0000001000177305 */ /* 0x000822000020f000 */
[-CC-:B--2---:R-:W-:Y:S02]  /*7bf0*/  SHF.R.U64 R6, R20, R18.reuse, R5.reuse ;  /* 0x0000001214067219 */ /* 0x184fe40000001205 */
[----:B------:R-:W-:-:S04]  /*7c00*/  SHF.R.U32.HI R5, RZ, R18, R5 ;  /* 0x00000012ff057219 */ /* 0x000fc80000011605 */
[----:B------:R-:W2:Y:S01]  /*7c10*/  LDC R31, c[0x0][0x648] ;  /* 0x00019200ff1f7b82 */ /* 0x000ea20000000800 */
[-CC-:B---3--:R-:W-:Y:S02]  /*7c20*/  SHF.R.U64 R24, R6, R30.reuse, R5.reuse ;  /* 0x0000001e06187219 */ /* 0x188fe40000001205 */
[-C--:B------:R-:W-:Y:S02]  /*7c30*/  SHF.L.U32 R17, R17, R30.reuse, RZ ;  /* 0x0000001e11117219 */ /* 0x080fe400000006ff */
[-C--:B------:R-:W-:Y:S01]  /*7c40*/  SHF.R.U32.HI R5, RZ, R30.reuse, R5 ;  /* 0x0000001eff057219 */ /* 0x080fe20000011605 */
[----:B------:R-:W-:Y:S01]  /*7c50*/  IMAD.MOV.U32 R4, RZ, RZ, R24 ;  /* 0x000000ffff047224 */ /* 0x000fe200078e0018 */
[----:B------:R-:W-:Y:S01]  /*7c60*/  SHF.L.U32 R30, R19, R30, RZ ;  /* 0x0000001e131e7219 */ /* 0x000fe200000006ff */
[----:B------:R-:W3:Y:S01]  /*7c70*/  LDC R34, c[0x0][0x638] ;  /* 0x00018e00ff227b82 */ /* 0x000ee20000000800 */
[----:B------:R-:W-:-:S07]  /*7c80*/  LOP3.LUT R29, RZ, R17, RZ, 0x33, !PT ;  /* 0x00000011ff1d7212 */ /* 0x000fce00078e33ff */
[----:B------:R-:W0:Y:S01]  /*7c90*/  LDC R35, c[0x0][0x610] ;  /* 0x00018400ff237b82 */ /* 0x000e220000000800 */
        /* <DEDUP_REMOVED lines=11> */
.L_x_168:
[----:B--2---:R-:W-:Y:S01]  /*7d50*/  SHF.R.U64 R4, R4, R31, R5 ;  /* 0x0000001f04047219 */ /* 0x004fe20000001205 */
[----:B0-----:R-:W-:Y:S01]  /*7d60*/  VIADD R19, R26, 0xffffffff ;  /* 0xffffffff1a137836 */ /* 0x001fe20000000000 */
[----:B------:R-:W-:Y:S01]  /*7d70*/  LOP3.LUT R17, R6, R29, RZ, 0xc0, !PT ;  /* 0x0000001d06117212 */ /* 0x000fe200078ec0ff */
[----:B------:R-:W-:Y:S02]  /*7d80*/  IMAD.MOV R23, RZ, RZ, -R23 ;  /* 0x000000ffff177224 */ /* 0x000fe400078e0a17 */
[----:B------:R-:W-:Y:S02]  /*7d90*/  IMAD.MOV R5, RZ, RZ, -R4 ;  /* 0x000000ffff057224 */ /* 0x000fe400078e0a04 */
[----:B------:R-:W-:Y:S01]  /*7da0*/  IMAD R6, R30, R4, R17 ;  /* 0x000000041e067224 */ /* 0x000fe200078e0211 */
[----:B------:R-:W-:Y:S01]  /*7db0*/  LOP3.LUT R17, R20, R19, RZ, 0xc0, !PT ;  /* 0x0000001314117212 */ /* 0x000fe200078ec0ff */
[----:B-1----:R-:W-:Y:S02]  /*7dc0*/  @P2 IMAD R27, R25, R23, R28 ;  /* 0x00000017191b2224 */ /* 0x002fe400078e021c */
[----:B---3--:R-:W-:-:S02]  /*7dd0*/  IMAD R4, R5, R34, R24 ;  /* 0x0000002205047224 */ /* 0x008fc400078e0218 */
[----:B------:R-:W-:Y:S02]  /*7de0*/  IMAD R6, R6, R35, R27 ;  /* 0x0000002306067224 */ /* 0x000fe400078e021b */
[----:B------:R-:W-:Y:S02]  /*7df0*/  IMAD R17, R4, R26, R17 ;  /* 0x0000001a04117224 */ /* 0x000fe400078e0211 */
[----:B------:R-:W-:Y:S02]  /*7e00*/  IMAD.MOV.U32 R16, RZ, RZ, 0x1 ;  /* 0x00000001ff107424 */ /* 0x000fe400078e00ff */
[----:B------:R-:W-:Y:S01]  /*7e10*/  IMAD.MOV.U32 R4, RZ, RZ, R22 ;  /* 0x000000ffff047224 */ /* 0x000fe200078e0016 */
[----:B------:R-:W-:Y:S02]  /*7e20*/  SEL R5, R17, R6, !P2 ;  /* 0x0000000611057207 */ /* 0x000fe40005000000 */
[----:B------:R-:W-:-:S07]  /*7e30*/  SEL R6, R6, R17, !P2 ;  /* 0x0000001106067207 */ /* 0x000fce0005000000 */
.L_x_166:
[----:B------:R-:W-:Y:S02]  /*7e40*/  LOP3.LUT P0, RZ, R16, 0xff, RZ, 0xc0, !PT ;  /* 0x000000ff10ff7812 */ /* 0x000fe4000780c0ff */
[----:B------:R-:W-:-:S11]  /*7e50*/  LOP3.LUT R148, R148, 0x1, RZ, 0x3c, !PT ;  /* 0x0000000194947812 */ /* 0x000fd600078e3cff */
[----:B------:R-:W-:Y:S05]  /*7e60*/  @P0 BRA `(.L_x_169) ;  /* 0xffffff9400540947 */ /* 0x000fea000383ffff */
[----:B------:R-:W-:Y:S05]  /*7e70*/  EXIT ;  /* 0x000000000000794d */ /* 0x000fea0003800000 */
.L_x_13:
[----:B------:R-:W-:-:S08]  /*7e80*/  ISETP.NE.AND P0, PT, R20, RZ, PT ;  /* 0x000000ff1400720c */ /* 0x000fd00003f05270 */
[----:B-----5:R-:W0:-:S00]  /*7e90*/  USETMAXREG.DEALLOC.CTAPOOL 0x28 ;  /* 0x00000028000079c8 */ /* 0x020e0000080e0500 */
[----:B------:R-:W-:Y:S05]  /*7ea0*/  @P0 EXIT ;  /* 0x000000000000094d */ /* 0x000fea0003800000 */
[----:B0-----:R-:W-:Y:S01]  /*7eb0*/  LOP3.LUT P0, RZ, R16, 0xff, RZ, 0xc0, !PT ;  /* 0x000000ff10ff7812 */ /* 0x001fe2000780c0ff */
[----:B------:R-:W-:Y:S02]  /*7ec0*/  IMAD.MOV.U32 R12, RZ, RZ, 0x1 ;  /* 0x00000001ff0c7424 */ /* 0x000fe400078e00ff */
[----:B------:R-:W-:-:S10]  /*7ed0*/  IMAD.MOV.U32 R15, RZ, RZ, RZ ;  /* 0x000000ffff0f7224 */ /* 0x000fd400078e00ff */
[----:B------:R-:W-:Y:S05]  /*7ee0*/  @!P0 BRA `(.L_x_170) ;  /* 0x0000000c00088947 */ /* 0x000fea0003800000 */
[----:B------:R-:W-:Y:S01]  /*7ef0*/  LOP3.LUT P0, RZ, R13, 0x1f, RZ, 0xc0, !PT ;  /* 0x0000001f0dff7812 */ /* 0x000fe2000780c0ff */
[----:B------:R-:W-:Y:S01]  /*7f00*/  ULDC UR5, c[0x0][0x658] ;  /* 0x0001960000057ab9 */ /* 0x000fe20000000800 */
[----:B------:R-:W-:Y:S01]  /*7f10*/  UMOV UR6, 0xffffffff ;  /* 0xffffffff00067882 */ /* 0x000fe20000000000 */
[----:B------:R-:W-:Y:S01]  /*7f20*/  BSSY B0, `(.L_x_170) ;  /* 0x00000be000007945 */ /* 0x000fe20003800000 */
[----:B------:R-:W-:Y:S01]  /*7f30*/  USHF.L.U32 UR6, UR6, UR5, URZ ;  /* 0x0000000506067299 */ /* 0x000fe2000800063f */
[C---:B------:R-:W-:Y:S01]  /*7f40*/  ISETP.NE.AND P3, PT, R11.reuse, RZ, PT ;  /* 0x000000ff0b00720c */ /* 0x040fe20003f65270 */
[----:B------:R-:W-:Y:S01]  /*7f50*/  IMAD.MOV.U32 R14, RZ, RZ, 0x1 ;  /* 0x00000001ff0e7424 */ /* 0x000fe200078e00ff */
[----:B------:R-:W-:Y:S01]  /*7f60*/  ISETP.NE.OR P0, PT, R11, RZ, !P0 ;  /* 0x000000ff0b00720c */ /* 0x000fe20004705670 */
[----:B------:R-:W-:Y:S01]  /*7f70*/  IMAD.MOV.U32 R12, RZ, RZ, 0x1 ;  /* 0x00000001ff0c7424 */ /* 0x000fe200078e00ff */
[----:B------:R-:W-:Y:S01]  /*7f80*/  LOP3.LUT R13, R7, 0x2, RZ, 0xfc, !PT ;  /* 0x00000002070d7812 */ /* 0x000fe200078efcff */
[----:B------:R-:W-:Y:S01]  /*7f90*/  IMAD.MOV.U32 R15, RZ, RZ, RZ ;  /* 0x000000ffff0f7224 */ /* 0x000fe200078e00ff */
[----:B------:R-:W-:Y:S01]  /*7fa0*/  ULDC UR4, c[0x0][0x600] ;  /* 0x0001800000047ab9 */ /* 0x000fe20000000800 */
[----:B------:R-:W-:Y:S01]  /*7fb0*/  UMOV UR7, 0x1 ;  /* 0x0000000100077882 */ /* 0x000fe20000000000 */
[----:B------:R-:W-:-:S02]  /*7fc0*/  UIADD3 UR22, UR13, 0x1, URZ ;  /* 0x000000010d167890 */ /* 0x000fc4000fffe03f */
[----:B------:R-:W-:Y:S02]  /*7fd0*/  UIADD3 UR16, UR4, -0x1, URZ ;  /* 0xffffffff04107890 */ /* 0x000fe4000fffe03f */
[----:B------:R-:W-:Y:S02]  /*7fe0*/  USHF.L.U32 UR18, UR7, UR5, URZ ;  /* 0x0000000507127299 */ /* 0x000fe4000800063f */
[----:B------:R-:W-:Y:S01]  /*7ff0*/  ULOP3.LUT UR17, URZ, UR6, URZ, 0x33, !UPT ;  /* 0x000000063f117292 */ /* 0x000fe2000f8e333f */
[----:B------:R-:W-:-:S11]  /*8000*/  ULDC.64 UR20, c[0x0][0x198] ;  /* 0x0000660000147ab9 */ /* 0x000fd60000000a00 */
.L_x_182:
[----:B------:R-:W-:-:S03]  /*8010*/  UMOV UR4, 0xffffffff ;  /* 0xffffffff00047882 */ /* 0x000fc60000000000 */
[----:B------:R-:W-:Y:S05]  /*8020*/  BRA.DIV UR4, `(.L_x_171) ;  /* 0x0000000e04b47947 */ /* 0x000fea000b800000 */
[----:B------:R-:W-:-:S13]  /*8030*/  ELECT P1, URZ, PT ;  /* 0x00000000003f782f */ /* 0x000fda0003820000 */
.L_x_194:
[----:B------:R-:W0:Y:S01]  /*8040*/  LDC R10, c[0x0][0x28c] ;  /* 0x0000a300ff0a7b82 */ /* 0x000e220000000800 */
[----:B------:R-:W-:Y:S01]  /*8050*/  BSSY B1, `(.L_x_172) ;  /* 0x0000037000017945 */ /* 0x000fe20003800000 */
[----:B0-----:R-:W-:-:S13]  /*8060*/  ISETP.LT.OR P1, PT, R10, 0x1, !P1 ;  /* 0x000000010a00780c */ /* 0x001fda0004f21670 */
[----:B------:R-:W-:Y:S05]  /*8070*/  @P1 BRA `(.L_x_173) ;  /* 0x0000000000d01947 */ /* 0x000fea0003800000 */
[----:B------:R-:W-:Y:S02]  /*8080*/  IMAD.SHL.U32 R16, R5, 0x80, RZ ;  /* 0x0000008005107824 */ /* 0x000fe400078e00ff */
[----:B------:R-:W-:Y:S02]  /*8090*/  IMAD.SHL.U32 R17, R6, 0x40, RZ ;  /* 0x0000004006117824 */ /* 0x000fe400078e00ff */
[----:B------:R-:W-:Y:S02]  /*80a0*/  IMAD.MOV.U32 R18, RZ, RZ, RZ ;  /* 0x000000ffff127224 */ /* 0x000fe400078e00ff */
[----:B------:R-:W-:Y:S02]  /*80b0*/  IMAD.U32 R20, RZ, RZ, UR22 ;  /* 0x00000016ff147e24 */ /* 0x000fe4000f8e00ff */
[----:B------:R-:W-:Y:S02]  /*80c0*/  IMAD.MOV.U32 R5, RZ, RZ, R12 ;  /* 0x000000ffff057224 */ /* 0x000fe400078e000c */
[----:B------:R-:W-:-:S07]  /*80d0*/  IMAD.MOV.U32 R6, RZ, RZ, R15 ;  /* 0x000000ffff067224 */ /* 0x000fce00078e000f */
.L_x_177:
[----:B------:R-:W0:Y:S01]  /*80e0*/  S2R R11, SR_CgaCtaId ;  /* 0x00000000000b7919 */ /* 0x000e220000008800 */
[----:B------:R-:W-:-:S04]  /*80f0*/  MOV R10, 0x400 ;  /* 0x00000400000a7802 */ /* 0x000fc80000000f00 */
[----:B0-----:R-:W-:Y:S02]  /*8100*/  LEA R21, R11, R10, 0x18 ;  /* 0x0000000a0b157211 */ /* 0x001fe400078ec0ff */
[----:B------:R-:W-:Y:S01]  /*8110*/  SHF.L.U32 R10, R5, 0x1f, RZ ;  /* 0x0000001f050a7819 */ /* 0x000fe200000006ff */
[----:B------:R-:W0:Y:S02]  /*8120*/  @!P3 LDC R11, c[0x0][0x500] ;  /* 0x00014000ff0bbb82 */ /* 0x000e240000000800 */
[----:B------:R-:W-:-:S04]  /*8130*/  IMAD R19, R6, 0x8, R21 ;  /* 0x0000000806137824 */ /* 0x000fc800078e0215 */
[----:B------:R-:W1:Y:S02]  /*8140*/  SYNCS.PHASECHK.TRANS64.TRYWAIT P1, [R19+URZ+0x18], R10 ;  /* 0x0000180a130075a7 */ /* 0x000e64000802017f */
[----:B-1----:R-:W-:Y:S05]  /*8150*/  @!P1 BRA `(.L_x_174) ;  /* 0x0000000c00889947 */ /* 0x002fea0003800000 */
.L_x_195:
[----:B-1----:R-:W-:Y:S01]  /*8160*/  PRMT R10, R13, 0x9910, RZ ;  /* 0x000099100d0a7816 */ /* 0x002fe200000000ff */
[----:B0-----:R0:W-:Y:S03]  /*8170*/  @!P3 SYNCS.ARRIVE.TRANS64 RZ, [R19+URZ], R11 ;  /* 0x0000000b13ffb9a7 */ /* 0x0011e6000800003f */
[----:B------:R-:W-:-:S13]  /*8180*/  ISETP.NE.AND P1, PT, R10, 0x2, PT ;  /* 0x000000020a00780c */ /* 0x000fda0003f25270 */
[----:B0-----:R-:W-:Y:S05]  /*8190*/  @P1 BRA `(.L_x_175) ;  /* 0x0000000000041947 */ /* 0x001fea0003800000 */
[----:B------:R-:W-:Y:S01]  /*81a0*/  BPT.TRAP 0x1 ;  /* 0x000000040000795c */ /* 0x000fe20000300000 */
.L_x_175:
[----:B------:R-:W-:Y:S05]  /*81b0*/  @P0 BRA `(.L_x_176) ;  /* 0x0000000000040947 */ /* 0x000fea0003800000 */
[----:B------:R-:W-:Y:S01]  /*81c0*/  BPT.TRAP 0x1 ;  /* 0x000000040000795c */ /* 0x000fe20000300000 */
.L_x_176:
[C-C-:B------:R-:W-:Y:S01]  /*81d0*/  IMAD R10, R6.reuse, 0x1000, R21.reuse ;  /* 0x00001000060a7824 */ /* 0x140fe200078e0215 */
[----:B------:R-:W-:Y:S01]  /*81e0*/  R2UR UR9, R19 ;  /* 0x00000000130972ca */ /* 0x000fe200000e0000 */
[----:B------:R-:W-:Y:S01]  /*81f0*/  IMAD R21, R6, 0x2000, R21 ;  /* 0x0000200006157824 */ /* 0x000fe200078e0215 */
[----:B------:R-:W-:Y:S01]  /*8200*/  UIADD3 UR4, UP0, UR20, 0xf0, URZ ;  /* 0x000000f014047890 */ /* 0x000fe2000ff1e03f */
[----:B------:R-:W-:Y:S01]  /*8210*/  VIADD R20, R20, 0xffffffff ;  /* 0xffffffff14147836 */ /* 0x000fe20000000000 */
[----:B------:R-:W-:Y:S01]  /*8220*/  R2UR UR5, R10 ;  /* 0x000000000a0572ca */ /* 0x000fe200000e0000 */
[----:B------:R-:W-:Y:S01]  /*8230*/  UIADD3 UR24, UP1, UR20, 0x1f0, URZ ;  /* 0x000001f014187890 */ /* 0x000fe2000ff3e03f */
[----:B------:R-:W-:Y:S01]  /*8240*/  R2UR UR8, R21 ;  /* 0x00000000150872ca */ /* 0x000fe200000e0000 */
[----:B------:R-:W-:Y:S01]  /*8250*/  VIADD R6, R6, 0x1 ;  /* 0x0000000106067836 */ /* 0x000fe20000000000 */
[----:B------:R-:W-:Y:S01]  /*8260*/  R2UR UR11, R17 ;  /* 0x00000000110b72ca */ /* 0x000fe200000e0000 */
[----:B------:R-:W-:Y:S01]  /*8270*/  UIADD3.X UR25, URZ, UR21, URZ, UP1, !UPT ;  /* 0x000000153f197290 */ /* 0x000fe20008ffe43f */
[----:B------:R-:W-:Y:S01]  /*8280*/  R2UR UR10, R18 ;  /* 0x00000000120a72ca */ /* 0x000fe200000e0000 */
[----:B------:R-:W-:Y:S01]  /*8290*/  UMOV UR6, 0x0 ;  /* 0x0000000000067882 */ /* 0x000fe20000000000 */
[----:B------:R-:W-:Y:S01]  /*82a0*/  R2UR UR12, R4 ;  /* 0x00000000040c72ca */ /* 0x000fe200000e0000 */
[----:B------:R-:W-:Y:S01]  /*82b0*/  UMOV UR7, 0x10000000 ;  /* 0x1000000000077882 */ /* 0x000fe20000000000 */
[----:B------:R-:W-:Y:S01]  /*82c0*/  R2UR UR19, R16 ;  /* 0x00000000101372ca */ /* 0x000fe200000e0000 */
[----:B------:R-:W-:Y:S01]  /*82d0*/  VIADD R18, R18, 0x40 ;  /* 0x0000004012127836 */ /* 0x000fe20000000000 */
[----:B------:R-:W-:Y:S01]  /*82e0*/  ISETP.GT.AND P4, PT, R20, 0x1, PT ;  /* 0x000000011400780c */ /* 0x000fe20003f84270 */
[----:B------:R-:W-:Y:S01]  /*82f0*/  UIADD3 UR14, UR5, 0x100, URZ ;  /* 0x00000100050e7890 */ /* 0x000fe2000fffe03f */
[----:B------:R-:W-:Y:S01]  /*8300*/  ISETP.NE.AND P1, PT, R6, 0x3, PT ;  /* 0x000000030600780c */ /* 0x000fe20003f25270 */
[----:B------:R-:W-:-:S02]  /*8310*/  UIADD3.X UR5, URZ, UR21, URZ, UP0, !UPT ;  /* 0x000000153f057290 */ /* 0x000fc400087fe43f */
[----:B------:R-:W-:Y:S01]  /*8320*/  UIADD3 UR15, UR8, 0x3100, URZ ;  /* 0x00003100080f7890 */ /* 0x000fe2000fffe03f */
[----:B------:R-:W-:Y:S02]  /*8330*/  SEL R10, RZ, 0x1, P1 ;  /* 0x00000001ff0a7807 */ /* 0x000fe40000800000 */
[----:B------:R-:W-:Y:S01]  /*8340*/  UMOV UR8, UR14 ;  /* 0x0000000e00087c82 */ /* 0x000fe20008000000 */
[----:B------:R-:W-:Y:S02]  /*8350*/  SEL R6, R6, RZ, P1 ;  /* 0x000000ff06067207 */ /* 0x000fe40000800000 */
[----:B------:R-:W-:Y:S01]  /*8360*/  LOP3.LUT R5, R5, R10, RZ, 0x3c, !PT ;  /* 0x0000000a05057212 */ /* 0x000fe200078e3cff */
[----:B------:R0:W-:Y:S02]  /*8370*/  UTMALDG.3D [UR8], [UR4], desc[UR6] ;  /* 0x00000608040075b4 */ /* 0x0001e40008011000 */
[----:B0-----:R-:W-:Y:S01]  /*8380*/  UMOV UR8, UR15 ;  /* 0x0000000f00087c82 */ /* 0x001fe20008000000 */
[----:B------:R-:W-:-:S02]  /*8390*/  UMOV UR11, UR19 ;  /* 0x00000013000b7c82 */ /* 0x000fc40008000000 */
[----:B------:R0:W-:Y:S02]  /*83a0*/  UTMALDG.3D [UR8], [UR24], desc[UR6] ;  /* 0x00000608180075b4 */ /* 0x0001e40008011000 */
[----:B0-----:R-:W-:Y:S05]  /*83b0*/  @P4 BRA `(.L_x_177) ;  /* 0xfffffffc00484947 */ /* 0x001fea000383ffff */
.L_x_173:
[----:B------:R-:W-:Y:S05]  /*83c0*/  BSYNC B1 ;  /* 0x0000000000017941 */ /* 0x000fea0003800000 */
.L_x_172:
[----:B------:R-:W-:Y:S01]  /*83d0*/  LOP3.LUT P5, RZ, R14, 0xff, RZ, 0xc0, !PT ;  /* 0x000000ff0eff7812 */ /* 0x000fe200078ac0ff */
[----:B------:R-:W-:Y:S01]  /*83e0*/  VIADD R6, R15, UR13 ;  /* 0x0000000d0f067c36 */ /* 0x000fe20008000000 */
[----:B------:R-:W-:Y:S01]  /*83f0*/  ULDC.64 UR4, c[0x0][0x650] ;  /* 0x0001940000047ab9 */ /* 0x000fe20000000a00 */
[----:B------:R-:W-:Y:S01]  /*8400*/  IMAD.U32 R11, RZ, RZ, UR13 ;  /* 0x0000000dff0b7e24 */ /* 0x000fe2000f8e00ff */
[----:B------:R-:W-:Y:S01]  /*8410*/  UISETP.GE.U32.AND UP0, UPT, UR13, 0x3, UPT ;  /* 0x000000030d00788c */ /* 0x000fe2000bf06070 */
[----:B------:R-:W-:Y:S01]  /*8420*/  BSSY B1, `(.L_x_178) ;  /* 0x000006b000017945 */ /* 0x000fe20003800000 */
[----:B------:R-:W-:Y:S02]  /*8430*/  ISETP.GT.U32.AND P1, PT, R6, 0x2, PT ;  /* 0x000000020600780c */ /* 0x000fe40003f24070 */
[----:B------:R-:W-:Y:S02]  /*8440*/  PRMT R14, RZ, 0x7610, R14 ;  /* 0x00007610ff0e7816 */ /* 0x000fe4000000000e */
[----:B------:R-:W-:-:S02]  /*8450*/  ISETP.LT.U32.AND P1, PT, R11, 0x3, P1 ;  /* 0x000000030b00780c */ /* 0x000fc40000f21070 */
[----:B------:R-:W-:Y:S01]  /*8460*/  PLOP3.LUT P4, PT, PT, PT, UP0, 0x80, 0x0 ;  /* 0x000000000000781c */ /* 0x000fe20003f8f008 */
[----:B------:R-:W0:Y:S01]  /*8470*/  @P5 S2R R5, SR_CgaCtaId ;  /* 0x0000000000055919 */ /* 0x000e220000008800 */
[----:B------:R-:W-:-:S04]  /*8480*/  @P5 MOV R4, 0x400 ;  /* 0x0000040000045802 */ /* 0x000fc80000000f00 */
[----:B0-----:R-:W-:Y:S01]  /*8490*/  @P5 LEA R10, R5, R4, 0x18 ;  /* 0x00000004050a5211 */ /* 0x001fe200078ec0ff */
[----:B------:R-:W-:-:S03]  /*84a0*/  IMAD.WIDE.U32 R4, R6, -0x55555555, RZ ;  /* 0xaaaaaaab06047825 */ /* 0x000fc600078e00ff */
[----:B------:R0:W-:Y:S01]  /*84b0*/  @P5 SYNCS.ARRIVE.TRANS64.A1T0 RZ, [R10+URZ+0x68], RZ ;  /* 0x000068ff0aff59a7 */ /* 0x0001e2000810003f */
[----:B------:R-:W-:Y:S01]  /*84c0*/  IADD3 R2, P5, R2, R8, RZ ;  /* 0x0000000802027210 */ /* 0x000fe20007fbe0ff */
[----:B------:R-:W-:Y:S01]  /*84d0*/  IMAD.MOV.U32 R4, RZ, RZ, -0x1 ;  /* 0xffffffffff047424 */ /* 0x000fe200078e00ff */
[----:B------:R-:W-:Y:S02]  /*84e0*/  SHF.R.U32.HI R11, RZ, 0x1, R5 ;  /* 0x00000001ff0b7819 */ /* 0x000fe40000011605 */
[----:B------:R-:W-:Y:S01]  /*84f0*/  SEL R5, RZ, 0x1, !P1 ;  /* 0x00000001ff057807 */ /* 0x000fe20004800000 */
[----:B------:R-:W-:Y:S01]  /*8500*/  IMAD.X R3, R3, 0x1, R0, P5 ;  /* 0x0000000103037824 */ /* 0x000fe200028e0600 */
[----:B------:R-:W-:Y:S01]  /*8510*/  ISETP.GE.U32.AND P1, PT, R2, UR4, PT ;  /* 0x0000000402007c0c */ /* 0x000fe2000bf26070 */
[----:B------:R-:W-:Y:S01]  /*8520*/  IMAD R15, R11, -0x3, R6 ;  /* 0xfffffffd0b0f7824 */ /* 0x000fe200078e0206 */
[----:B------:R-:W-:Y:S01]  /*8530*/  LOP3.LUT R12, R12, R5, RZ, 0x3c, !PT ;  /* 0x000000050c0c7212 */ /* 0x000fe200078e3cff */
[----:B------:R-:W-:Y:S01]  /*8540*/  IMAD.MOV.U32 R6, RZ, RZ, -0x1 ;  /* 0xffffffffff067424 */ /* 0x000fe200078e00ff */
[----:B------:R-:W-:Y:S01]  /*8550*/  ISETP.GE.U32.AND.EX P1, PT, R3, UR5, PT, P1 ;  /* 0x0000000503007c0c */ /* 0x000fe2000bf26110 */
[----:B------:R-:W-:Y:S01]  /*8560*/  IMAD.MOV.U32 R5, RZ, RZ, -0x1 ;  /* 0xffffffffff057424 */ /* 0x000fe200078e00ff */
[----:B------:R-:W-:-:S02]  /*8570*/  @P4 LOP3.LUT R12, R12, 0x1, R11, 0x78, !PT ;  /* 0x000000010c0c4812 */ /* 0x000fc400078e780b */
[----:B0-----:R-:W-:-:S09]  /*8580*/  PRMT R10, RZ, 0x7610, R10 ;  /* 0x00007610ff0a7816 */ /* 0x001fd2000000000a */
[----:B------:R-:W-:Y:S05]  /*8590*/  @P1 BRA `(.L_x_179) ;  /* 0x00000004004c1947 */ /* 0x000fea0003800000 */
[----:B------:R-:W0:Y:S01]  /*85a0*/  S2R R17, SR_CTAID.X ;  /* 0x0000000000117919 */ /* 0x000e220000002500 */
[----:B------:R-:W-:Y:S01]  /*85b0*/  ULDC.64 UR4, c[0x0][0x628] ;  /* 0x00018a0000047ab9 */ /* 0x000fe20000000a00 */
[----:B------:R-:W1:Y:S01]  /*85c0*/  LDC R18, c[0x0][0x144] ;  /* 0x00005100ff127b82 */ /* 0x000e620000000800 */
[----:B------:R-:W-:Y:S01]  /*85d0*/  ISETP.NE.U32.AND P1, PT, RZ, UR4, PT ;  /* 0x00000004ff007c0c */ /* 0x000fe2000bf25070 */
[----:B------:R-:W2:Y:S01]  /*85e0*/  S2R R6, SR_CTAID.Y ;  /* 0x0000000000067919 */ /* 0x000ea20000002600 */
[----:B------:R-:W-:Y:S01]  /*85f0*/  ULDC UR6, c[0x0][0x150] ;  /* 0x0000540000067ab9 */ /* 0x000fe20000000800 */
[----:B------:R-:W-:Y:S01]  /*8600*/  ULDC UR7, c[0x0][0x630] ;  /* 0x00018c0000077ab9 */ /* 0x000fe20000000800 */
[----:B------:R-:W-:Y:S01]  /*8610*/  ISETP.NE.AND.EX P1, PT, RZ, UR5, PT, P1 ;  /* 0x00000005ff007c0c */ /* 0x000fe2000bf25310 */
[----:B------:R-:W-:Y:S01]  /*8620*/  IMAD.MOV.U32 R4, RZ, RZ, R2 ;  /* 0x000000ffff047224 */ /* 0x000fe200078e0002 */
[----:B0-----:R-:W-:-:S05]  /*8630*/  I2FP.F32.U32 R5, R17 ;  /* 0x0000001100057245 */ /* 0x001fca0000201000 */
[----:B------:R-:W-:Y:S01]  /*8640*/  FMUL R20, R5, UR6 ;  /* 0x0000000605147c20 */ /* 0x000fe20008400000 */
[----:B------:R-:W-:-:S05]  /*8650*/  IMAD.MOV.U32 R5, RZ, RZ, R3 ;  /* 0x000000ffff057224 */ /* 0x000fca00078e0003 */
[----:B--2---:R-:W-:Y:S05]  /*8660*/  @!P1 BRA `(.L_x_180) ;  /* 0x0000000000289947 */ /* 0x004fea0003800000 */
[----:B------:R-:W-:Y:S02]  /*8670*/  ULDC UR6, c[0x0][0x634] ;  /* 0x00018d0000067ab9 */ /* 0x000fe40000000800 */
[----:B------:R-:W-:-:S05]  /*8680*/  IADD3 R5, P1, R2, UR6, RZ ;  /* 0x0000000602057c10 */ /* 0x000fca000ff3e0ff */
[----:B------:R-:W-:-:S04]  /*8690*/  IMAD.X R19, RZ, RZ, R3, P1 ;  /* 0x000000ffff137224 */ /* 0x000fc800008e0603 */
[----:B------:R-:W-:-:S04]  /*86a0*/  IMAD.WIDE.U32 R10, R19, UR4, RZ ;  /* 0x00000004130a7c25 */ /* 0x000fc8000f8e00ff */
[----:B------:R-:W-:-:S04]  /*86b0*/  IMAD.WIDE.U32 R10, P1, R5, UR5, R10 ;  /* 0x00000005050a7c25 */ /* 0x000fc8000f82000a */
[----:B------:R-:W-:-:S04]  /*86c0*/  IMAD.WIDE.U32 R4, R5, UR4, RZ ;  /* 0x0000000405047c25 */ /* 0x000fc8000f8e00ff */
[----:B------:R-:W-:Y:S01]  /*86d0*/  IMAD.MOV.U32 R4, RZ, RZ, R11 ;  /* 0x000000ffff047224 */ /* 0x000fe200078e000b */
[----:B------:R-:W-:Y:S01]  /*86e0*/  IADD3 RZ, P4, R5, R10, RZ ;  /* 0x0000000a05ff7210 */ /* 0x000fe20007f9e0ff */
[----:B------:R-:W-:-:S04]  /*86f0*/  IMAD.X R5, RZ, RZ, RZ, P1 ;  /* 0x000000ffff057224 */ /* 0x000fc800008e06ff */
[----:B------:R-:W-:-:S08]  /*8700*/  IMAD.WIDE.U32.X R4, R19, UR5, R4, P4 ;  /* 0x0000000513047c25 */ /* 0x000fd0000a0e0404 */
.L_x_180:
[--C-:B------:R-:W-:Y:S01]  /*8710*/  SHF.R.U64 R16, R4, UR7, R5.reuse ;  /* 0x0000000704107c19 */ /* 0x100fe20008001205 */
[----:B------:R-:W0:Y:S01]  /*8720*/  F2I.U32.TRUNC.NTZ R20, R20 ;  /* 0x0000001400147305 */ /* 0x000e22000020f000 */
[----:B------:R-:W-:Y:S01]  /*8730*/  SHF.R.U32.HI R4, RZ, UR7, R5 ;  /* 0x00000007ff047c19 */ /* 0x000fe20008011605 */
[----:B------:R-:W-:Y:S01]  /*8740*/  ULDC.64 UR4, c[0x0][0x620] ;  /* 0x0001880000047ab9 */ /* 0x000fe20000000a00 */
[----:B------:R-:W-:Y:S01]  /*8750*/  IADD3 R11, P1, RZ, -R16, RZ ;  /* 0x80000010ff0b7210 */ /* 0x000fe20007f3e0ff */
[----:B------:R-:W-:Y:S01]  /*8760*/  ULDC.64 UR6, c[0x0][0x640] ;  /* 0x0001900000067ab9 */ /* 0x000fe20000000a00 */
[----:B------:R-:W2:Y:S03]  /*8770*/  LDC R21, c[0x0][0x148] ;  /* 0x00005200ff157b82 */ /* 0x000ea60000000800 */
[----:B------:R-:W-:Y:S01]  /*8780*/  IMAD.X R4, RZ, RZ, ~R4, P1 ;  /* 0x000000ffff047224 */ /* 0x000fe200008e0e04 */
[----:B------:R-:W-:-:S03]  /*8790*/  ISETP.NE.U32.AND P1, PT, RZ, UR6, PT ;  /* 0x00000006ff007c0c */ /* 0x000fc6000bf25070 */
[----:B------:R-:W-:Y:S01]  /*87a0*/  IMAD R10, R4, UR4, RZ ;  /* 0x00000004040a7c24 */ /* 0x000fe2000f8e02ff */
[----:B------:R-:W-:Y:S01]  /*87b0*/  ISETP.NE.AND.EX P1, PT, RZ, UR7, PT, P1 ;  /* 0x00000007ff007c0c */ /* 0x000fe2000bf25310 */
[----:B------:R-:W-:Y:S01]  /*87c0*/  IMAD.WIDE.U32 R4, R11, UR4, R2 ;  /* 0x000000040b047c25 */ /* 0x000fe2000f8e0002 */
[----:B------:R-:W-:-:S03]  /*87d0*/  ULDC UR4, c[0x0][0x618] ;  /* 0x0001860000047ab9 */ /* 0x000fc60000000800 */
[----:B------:R-:W-:Y:S01]  /*87e0*/  IMAD R11, R11, UR5, R10 ;  /* 0x000000050b0b7c24 */ /* 0x000fe2000f8e020a */
[----:B------:R-:W-:Y:S01]  /*87f0*/  ULDC UR5, c[0x0][0x154] ;  /* 0x0000550000057ab9 */ /* 0x000fe20000000800 */
[----:B0-----:R-:W-:Y:S02]  /*8800*/  IMAD.MOV R10, RZ, RZ, -R20 ;  /* 0x000000ffff0a7224 */ /* 0x001fe400078e0a14 */
[----:B------:R-:W-:Y:S02]  /*8810*/  IMAD.IADD R5, R5, 0x1, R11 ;  /* 0x0000000105057824 */ /* 0x000fe400078e020b */
[----:B-1----:R-:W-:Y:S01]  /*8820*/  IMAD R17, R18, R10, R17 ;  /* 0x0000000a12117224 */ /* 0x002fe200078e0211 */
[----:B------:R-:W-:Y:S02]  /*8830*/  I2FP.F32.U32 R10, R6 ;  /* 0x00000006000a7245 */ /* 0x000fe40000201000 */
[--C-:B------:R-:W-:Y:S02]  /*8840*/  SHF.R.U64 R18, R4, UR4, R5.reuse ;  /* 0x0000000404127c19 */ /* 0x100fe40008001205 */
[----:B------:R-:W-:Y:S01]  /*8850*/  SHF.R.U32.HI R5, RZ, UR4, R5 ;  /* 0x00000004ff057c19 */ /* 0x000fe20008011605 */
[----:B------:R-:W-:Y:S01]  /*8860*/  FMUL R10, R10, UR5 ;  /* 0x000000050a0a7c20 */ /* 0x000fe20008400000 */
[----:B------:R-:W-:-:S02]  /*8870*/  ULDC UR4, c[0x0][0x608] ;  /* 0x0001820000047ab9 */ /* 0x000fc40000000800 */
[--C-:B------:R-:W-:Y:S01]  /*8880*/  SHF.R.U64 R20, R18, UR4, R5.reuse ;  /* 0x0000000412147c19 */ /* 0x100fe20008001205 */
[----:B------:R0:W1:Y:S01]  /*8890*/  F2I.U32.TRUNC.NTZ R22, R10 ;  /* 0x0000000a00167305 */ /* 0x000062000020f000 */
[----:B------:R-:W-:Y:S01]  /*88a0*/  SHF.R.U32.HI R5, RZ, UR4, R5 ;  /* 0x00000004ff057c19 */ /* 0x000fe20008011605 */
[----:B------:R-:W-:-:S03]  /*88b0*/  ULDC UR4, c[0x0][0x658] ;  /* 0x0001960000047ab9 */ /* 0x000fc60000000800 */
[--C-:B------:R-:W-:Y:S02]  /*88c0*/  SHF.R.U64 R19, R20, UR4, R5.reuse ;  /* 0x0000000414137c19 */ /* 0x100fe40008001205 */
[----:B------:R-:W-:-:S03]  /*88d0*/  SHF.R.U32.HI R23, RZ, UR4, R5 ;  /* 0x00000004ff177c19 */ /* 0x000fc60008011605 */
[----:B------:R-:W-:Y:S02]  /*88e0*/  IMAD.MOV.U32 R4, RZ, RZ, R19 ;  /* 0x000000ffff047224 */ /* 0x000fe400078e0013 */
[----:B------:R-:W-:Y:S01]  /*88f0*/  IMAD.MOV.U32 R5, RZ, RZ, R23 ;  /* 0x000000ffff057224 */ /* 0x000fe200078e0017 */
[----:B0-----:R-:W-:Y:S06]  /*8900*/  @!P1 BRA `(.L_x_181) ;  /* 0x0000000000289947 */ /* 0x001fec0003800000 */
        /* <DEDUP_REMOVED lines=10> */
.L_x_181:
[----:B------:R-:W-:Y:S01]  /*89b0*/  ULDC UR4, c[0x0][0x648] ;  /* 0x0001920000047ab9 */ /* 0x000fe20000000800 */
[----:B-1----:R-:W-:Y:S01]  /*89c0*/  IMAD.MOV R22, RZ, RZ, -R22 ;  /* 0x000000ffff167224 */ /* 0x002fe200078e0a16 */
[----:B------:R-:W-:Y:S01]  /*89d0*/  SHF.R.U64 R5, R4, UR4, R5 ;  /* 0x0000000404057c19 */ /* 0x000fe20008001205 */
[----:B------:R-:W-:Y:S01]  /*89e0*/  ULDC UR4, c[0x0][0x638] ;  /* 0x00018e0000047ab9 */ /* 0x000fe20000000800 */
[----:B------:R-:W-:Y:S01]  /*89f0*/  LOP3.LUT R4, R20, UR17, RZ, 0xc0, !PT ;  /* 0x0000001114047c12 */ /* 0x000fe2000f8ec0ff */
[----:B--2---:R-:W-:Y:S01]  /*8a00*/  @P2 IMAD R17, R21, R22, R6 ;  /* 0x0000001615112224 */ /* 0x004fe200078e0206 */
[----:B------:R-:W-:Y:S01]  /*8a10*/  LOP3.LUT R18, R18, UR16, RZ, 0xc0, !PT ;  /* 0x0000001012127c12 */ /* 0x000fe2000f8ec0ff */
[----:B------:R-:W-:Y:S01]  /*8a20*/  IMAD.MOV R6, RZ, RZ, -R5 ;  /* 0x000000ffff067224 */ /* 0x000fe200078e0a05 */
[----:B------:R-:W-:Y:S01]  /*8a30*/  ULDC UR5, c[0x0][0x610] ;  /* 0x0001840000057ab9 */ /* 0x000fe20000000800 */
[----:B------:R-:W-:Y:S02]  /*8a40*/  IMAD R4, R5, UR18, R4 ;  /* 0x0000001205047c24 */ /* 0x000fe4000f8e0204 */
[----:B------:R-:W-:Y:S01]  /*8a50*/  IMAD R19, R6, UR4, R19 ;  /* 0x0000000406137c24 */ /* 0x000fe2000f8e0213 */
[----:B------:R-:W-:Y:S01]  /*8a60*/  ULDC UR4, c[0x0][0x600] ;  /* 0x0001800000047ab9 */ /* 0x000fe20000000800 */
[----:B------:R-:W-:-:S02]  /*8a70*/  IMAD R17, R4, UR5, R17 ;  /* 0x0000000504117c24 */ /* 0x000fc4000f8e0211 */
[----:B------:R-:W-:Y:S02]  /*8a80*/  IMAD R6, R19, UR4, R18 ;  /* 0x0000000413067c24 */ /* 0x000fe4000f8e0212 */
[----:B------:R-:W-:Y:S02]  /*8a90*/  IMAD.MOV.U32 R10, RZ, RZ, 0x1 ;  /* 0x00000001ff0a7424 */ /* 0x000fe400078e00ff */
[----:B------:R-:W-:Y:S01]  /*8aa0*/  IMAD.MOV.U32 R4, RZ, RZ, R16 ;  /* 0x000000ffff047224 */ /* 0x000fe200078e0010 */
[----:B------:R-:W-:Y:S02]  /*8ab0*/  SEL R5, R6, R17, !P2 ;  /* 0x0000001106057207 */ /* 0x000fe40005000000 */
[----:B------:R-:W-:-:S07]  /*8ac0*/  SEL R6, R17, R6, !P2 ;  /* 0x0000000611067207 */ /* 0x000fce0005000000 */
.L_x_179:
[----:B------:R-:W-:Y:S05]  /*8ad0*/  BSYNC B1 ;  /* 0x0000000000017941 */ /* 0x000fea0003800000 */
.L_x_178:
[----:B------:R-:W-:-:S13]  /*8ae0*/  LOP3.LUT P1, RZ, R10, 0xff, RZ, 0xc0, !PT ;  /* 0x000000ff0aff7812 */ /* 0x000fda000782c0ff */
[----:B------:R-:W-:Y:S05]  /*8af0*/  @P1 BRA `(.L_x_182) ;  /* 0xfffffff400441947 */ /* 0x000fea000383ffff */
[----:B------:R-:W-:Y:S05]  /*8b00*/  BSYNC B0 ;  /* 0x0000000000007941 */ /* 0x000fea0003800000 */
.L_x_170:
[----:B------:R-:W-:-:S03]  /*8b10*/  UMOV UR4, 0xffffffff ;  /* 0xffffffff00047882 */ /* 0x000fc60000000000 */
[----:B------:R-:W-:Y:S05]  /*8b20*/  BRA.DIV UR4, `(.L_x_183) ;  /* 0x0000000604287947 */ /* 0x000fea000b800000 */
[----:B------:R-:W-:-:S13]  /*8b30*/  ELECT P0, URZ, PT ;  /* 0x00000000003f782f */ /* 0x000fda0003800000 */
.L_x_198:
[----:B------:R-:W-:Y:S04]  /*8b40*/  BSSY B0, `(.L_x_184) ;  /* 0x0000022000007945 */ /* 0x000fe80003800000 */
[----:B------:R-:W-:Y:S05]  /*8b50*/  @!P0 BRA `(.L_x_185) ;  /* 0x0000000000808947 */ /* 0x000fea0003800000 */
[----:B------:R-:W-:-:S04]  /*8b60*/  LOP3.LUT R7, R7, 0x2, RZ, 0xfc, !PT ;  /* 0x0000000207077812 */ /* 0x000fc800078efcff */
[----:B------:R-:W-:-:S13]  /*8b70*/  ISETP.NE.AND P0, PT, R7, 0x3, PT ;  /* 0x000000030700780c */ /* 0x000fda0003f05270 */
[----:B------:R-:W-:Y:S05]  /*8b80*/  @!P0 BRA `(.L_x_186) ;  /* 0x0000000000048947 */ /* 0x000fea0003800000 */
[----:B------:R-:W-:Y:S01]  /*8b90*/  BPT.TRAP 0x1 ;  /* 0x000000040000795c */ /* 0x000fe20000300000 */
.L_x_186:
[----:B------:R-:W0:Y:S01]  /*8ba0*/  S2R R3, SR_CgaCtaId ;  /* 0x0000000000037919 */ /* 0x000e220000008800 */
[----:B------:R-:W-:Y:S02]  /*8bb0*/  MOV R0, 0x400 ;  /* 0x0000040000007802 */ /* 0x000fe40000000f00 */
[----:B------:R-:W-:Y:S02]  /*8bc0*/  SHF.L.U32 R2, R12, 0x1f, RZ ;  /* 0x0000001f0c027819 */ /* 0x000fe400000006ff */
[----:B0-----:R-:W-:-:S05]  /*8bd0*/  LEA R0, R3, R0, 0x18 ;  /* 0x0000000003007211 */ /* 0x001fca00078ec0ff */
[----:B------:R-:W-:-:S04]  /*8be0*/  VIADD R0, R0, 0x18 ;  /* 0x0000001800007836 */ /* 0x000fc80000000000 */
[C---:B------:R-:W-:Y:S02]  /*8bf0*/  IMAD R7, R15.reuse, 0x8, R0 ;  /* 0x000000080f077824 */ /* 0x040fe400078e0200 */
[----:B------:R-:W-:Y:S02]  /*8c00*/  VIADD R15, R15, 0x1 ;  /* 0x000000010f0f7836 */ /* 0x000fe40000000000 */
[----:B------:R-:W0:Y:S03]  /*8c10*/  SYNCS.PHASECHK.TRANS64.TRYWAIT P0, [R7+URZ], R2 ;  /* 0x00000002070075a7 */ /* 0x000e26000800017f */
[----:B------:R-:W-:-:S04]  /*8c20*/  ISETP.NE.AND P1, PT, R15, 0x3, PT ;  /* 0x000000030f00780c */ /* 0x000fc80003f25270 */
[----:B------:R-:W-:Y:S02]  /*8c30*/  SEL R3, RZ, 0x1, P1 ;  /* 0x00000001ff037807 */ /* 0x000fe40000800000 */
[----:B------:R-:W-:Y:S02]  /*8c40*/  SEL R15, R15, RZ, P1 ;  /* 0x000000ff0f0f7207 */ /* 0x000fe40000800000 */
[----:B------:R-:W-:-:S03]  /*8c50*/  LOP3.LUT R9, R12, R3, RZ, 0x3c, !PT ;  /* 0x000000030c097212 */ /* 0x000fc600078e3cff */
[----:B------:R-:W-:Y:S01]  /*8c60*/  IMAD R6, R15, 0x8, R0 ;  /* 0x000000080f067824 */ /* 0x000fe200078e0200 */
[----:B------:R-:W-:Y:S01]  /*8c70*/  SHF.L.U32 R5, R9, 0x1f, RZ ;  /* 0x0000001f09057819 */ /* 0x000fe200000006ff */
[----:B0-----:R-:W-:Y:S06]  /*8c80*/  @!P0 BRA `(.L_x_187) ;  /* 0x0000000000f48947 */ /* 0x001fec0003800000 */
.L_x_199:
[----:B------:R-:W1:Y:S01]  /*8c90*/  SYNCS.PHASECHK.TRANS64.TRYWAIT P0, [R6+URZ], R5 ;  /* 0x00000005060075a7 */ /* 0x000e62000800017f */
[----:B0-----:R-:W-:-:S05]  /*8ca0*/  VIADD R2, R15, 0x1 ;  /* 0x000000010f027836 */ /* 0x001fca0000000000 */
[----:B------:R-:W-:-:S04]  /*8cb0*/  ISETP.NE.AND P1, PT, R2, 0x3, PT ;  /* 0x000000030200780c */ /* 0x000fc80003f25270 */
[----:B------:R-:W-:Y:S02]  /*8cc0*/  SEL R4, RZ, 0x1, P1 ;  /* 0x00000001ff047807 */ /* 0x000fe40000800000 */
[----:B------:R-:W-:Y:S02]  /*8cd0*/  SEL R3, R2, RZ, P1 ;  /* 0x000000ff02037207 */ /* 0x000fe40000800000 */
[----:B------:R-:W-:Y:S01]  /*8ce0*/  LOP3.LUT R4, R9, R4, RZ, 0x3c, !PT ;  /* 0x0000000409047212 */ /* 0x000fe200078e3cff */
[----:B-1----:R-:W-:Y:S06]  /*8cf0*/  @!P0 BRA `(.L_x_188) ;  /* 0x0000000000ec8947 */ /* 0x002fec0003800000 */
.L_x_200:
[----:B------:R-:W-:Y:S01]  /*8d00*/  IMAD R3, R3, 0x8, R0 ;  /* 0x0000000803037824 */ /* 0x000fe200078e0200 */
[----:B------:R-:W-:-:S07]  /*8d10*/  SHF.L.U32 R0, R4, 0x1f, RZ ;  /* 0x0000001f04007819 */ /* 0x000fce00000006ff */
.L_x_189:
[----:B-1----:R1:W2:Y:S02]  /*8d20*/  SYNCS.PHASECHK.TRANS64.TRYWAIT P0, [R3+URZ], R0 ;  /* 0x00000000030075a7 */ /* 0x0022a4000800017f */
[----:B--2---:R-:W-:Y:S05]  /*8d30*/  @!P0 NANOSLEEP.SYNCS 0x989680 ;  /* 0x009896800000895d */ /* 0x004fea0003900000 */
[----:B------:R-:W2:Y:S02]  /*8d40*/  @!P0 SYNCS.PHASECHK.TRANS64 P0, [R3+URZ], R0 ;  /* 0x00000000030085a7 */ /* 0x000ea4000800007f */
[----:B--2---:R-:W-:Y:S05]  /*8d50*/  @!P0 BRA `(.L_x_189) ;  /* 0xfffffffc00f08947 */ /* 0x004fea000383ffff */
.L_x_185:
[----:B------:R-:W-:Y:S05]  /*8d60*/  BSYNC B0 ;  /* 0x0000000000007941 */ /* 0x000fea0003800000 */
.L_x_184:
[----:B------:R-:W-:Y:S05]  /*8d70*/  EXIT ;  /* 0x000000000000794d */ /* 0x000fea0003800000 */
.L_x_15:
[----:B0-----:R-:W-:-:S04]  /*8d80*/  IMAD.U32 R17, RZ, RZ, UR15 ;  /* 0x0000000fff117e24 */ /* 0x001fc8000f8e00ff */
[----:B------:R0:W1:Y:S03]  /*8d90*/  SYNCS.PHASECHK.TRANS64.TRYWAIT P0, [R17+URZ+-0x8], R16 ;  /* 0xfffff810110075a7 */ /* 0x000066000800017f */
[----:B-1----:R-:W-:Y:S05]  /*8da0*/  @!P0 NANOSLEEP.SYNCS 0x989680 ;  /* 0x009896800000895d */ /* 0x002fea0003900000 */
[----:B------:R-:W1:Y:S02]  /*8db0*/  @!P0 SYNCS.PHASECHK.TRANS64 P0, [R17+URZ+-0x8], R16 ;  /* 0xfffff810110085a7 */ /* 0x000e64000800007f */
[----:B-1----:R-:W-:Y:S05]  /*8dc0*/  @!P0 BRA `(.L_x_15) ;  /* 0xfffffffc00ec8947 */ /* 0x002fea000383ffff */
[----:B------:R-:W-:Y:S05]  /*8dd0*/  BRA `(.L_x_190) ;  /* 0xffffff8400947947 */ /* 0x000fea000383ffff */
.L_x_20:
[----:B-1----:R-:W-:-:S04]  /*8de0*/  IMAD.U32 R17, RZ, RZ, UR6 ;  /* 0x00000006ff117e24 */ /* 0x002fc8000f8e00ff */
[----:B------:R1:W2:Y:S03]  /*8df0*/  SYNCS.PHASECHK.TRANS64.TRYWAIT P0, [R17+URZ], R16 ;  /* 0x00000010110075a7 */ /* 0x0002a6000800017f */
[----:B--2---:R-:W-:Y:S05]  /*8e00*/  @!P0 NANOSLEEP.SYNCS 0x989680 ;  /* 0x009896800000895d */ /* 0x004fea0003900000 */
[----:B------:R-:W2:Y:S02]  /*8e10*/  @!P0 SYNCS.PHASECHK.TRANS64 P0, [R17+URZ], R16 ;  /* 0x00000010110085a7 */ /* 0x000ea4000800007f */
[----:B--2---:R-:W-:Y:S05]  /*8e20*/  @!P0 BRA `(.L_x_20) ;  /* 0xfffffffc00ec8947 */ /* 0x004fea000383ffff */
[----:B------:R-:W-:Y:S05]  /*8e30*/  BRA `(.L_x_19) ;  /* 0xffffff8800c07947 */ /* 0x000fea000383ffff */
.L_x_26:
[----:B-1----:R-:W-:-:S04]  /*8e40*/  IMAD.U32 R18, RZ, RZ, UR9 ;  /* 0x00000009ff127e24 */ /* 0x002fc8000f8e00ff */
[----:B------:R1:W2:Y:S03]  /*8e50*/  SYNCS.PHASECHK.TRANS64.TRYWAIT P0, [R18+URZ], R17 ;  /* 0x00000011120075a7 */ /* 0x0002a6000800017f */
[----:B--2---:R-:W-:Y:S05]  /*8e60*/  @!P0 NANOSLEEP.SYNCS 0x989680 ;  /* 0x009896800000895d */ /* 0x004fea0003900000 */
[----:B------:R-:W2:Y:S02]  /*8e70*/  @!P0 SYNCS.PHASECHK.TRANS64 P0, [R18+URZ], R17 ;  /* 0x00000011120085a7 */ /* 0x000ea4000800007f */
[----:B--2---:R-:W-:Y:S05]  /*8e80*/  @!P0 BRA `(.L_x_26) ;  /* 0xfffffffc00ec8947 */ /* 0x004fea000383ffff */
[----:B------:R-:W-:Y:S05]  /*8e90*/  BRA `(.L_x_25) ;  /* 0xffffff9000f87947 */ /* 0x000fea000383ffff */
.L_x_34:
[----:B0-----:R-:W-:-:S04]  /*8ea0*/  IMAD.U32 R17, RZ, RZ, UR15 ;  /* 0x0000000fff117e24 */ /* 0x001fc8000f8e00ff */
[----:B------:R0:W1:Y:S03]  /*8eb0*/  SYNCS.PHASECHK.TRANS64.TRYWAIT P0, [R17+URZ+0x8], R16 ;  /* 0x00000810110075a7 */ /* 0x000066000800017f */
[----:B-1----:R-:W-:Y:S05]  /*8ec0*/  @!P0 NANOSLEEP.SYNCS 0x989680 ;  /* 0x009896800000895d */ /* 0x002fea0003900000 */
[----:B------:R-:W1:Y:S02]  /*8ed0*/  @!P0 SYNCS.PHASECHK.TRANS64 P0, [R17+URZ+0x8], R16 ;  /* 0x00000810110085a7 */ /* 0x000e64000800007f */
[----:B-1----:R-:W-:Y:S05]  /*8ee0*/  @!P0 BRA `(.L_x_34) ;  /* 0xfffffffc00ec8947 */ /* 0x002fea000383ffff */
[----:B------:R-:W-:Y:S05]  /*8ef0*/  BRA `(.L_x_191) ;  /* 0xffffffa000507947 */ /* 0x000fea000383ffff */
.L_x_171:
[----:B------:R-:W-:Y:S01]  /*8f00*/  BSSY B1, `(.L_x_192) ;  /* 0x0000006000017945 */ /* 0x000fe20003800000 */
[----:B------:R-:W-:-:S07]  /*8f10*/  IMAD.MOV.U32 R10, RZ, RZ, -0x1 ;  /* 0xffffffffff0a7424 */ /* 0x000fce00078e00ff */
[----:B------:R-:W-:Y:S05]  /*8f20*/  WARPSYNC.COLLECTIVE R10, `(.L_x_193) ;  /* 0x000000000a0c7348 */ /* 0x000fea0003c00000 */
[----:B------:R-:W-:Y:S02]  /*8f30*/  ELECT P1, UR62, PT ;  /* 0x00000000003e782f */ /* 0x000fe40003820000 */
[----:B------:R-:W-:Y:S01]  /*8f40*/  MOV R10, UR62 ;  /* 0x0000003e000a7c02 */ /* 0x000fe20008000f00 */
[----:B------:R-:W-:Y:S10]  /*8f50*/  ENDCOLLECTIVE ;  /* 0x000000000000791b */ /* 0x000ff40003800000 */
.L_x_193:
[----:B------:R-:W-:Y:S05]  /*8f60*/  BSYNC B1 ;  /* 0x0000000000017941 */ /* 0x000fea0003800000 */
.L_x_192:
[----:B------:R-:W-:Y:S05]  /*8f70*/  BRA `(.L_x_194) ;  /* 0xfffffff000307947 */ /* 0x000fea000383ffff */
.L_x_174:
[----:B-1----:R1:W2:Y:S02]  /*8f80*/  SYNCS.PHASECHK.TRANS64.TRYWAIT P1, [R19+URZ+0x18], R10 ;  /* 0x0000180a130075a7 */ /* 0x0022a4000802017f */
[----:B--2---:R-:W-:Y:S05]  /*8f90*/  @!P1 NANOSLEEP.SYNCS 0x989680 ;  /* 0x009896800000995d */ /* 0x004fea0003900000 */
[----:B------:R-:W2:Y:S02]  /*8fa0*/  @!P1 SYNCS.PHASECHK.TRANS64 P1, [R19+URZ+0x18], R10 ;  /* 0x0000180a130095a7 */ /* 0x000ea4000802007f */
[----:B--2---:R-:W-:Y:S05]  /*8fb0*/  @!P1 BRA `(.L_x_174) ;  /* 0xfffffffc00f09947 */ /* 0x004fea000383ffff */
[----:B------:R-:W-:Y:S05]  /*8fc0*/  BRA `(.L_x_195) ;  /* 0xfffffff000647947 */ /* 0x000fea000383ffff */
.L_x_183:
[----:B------:R-:W-:Y:S01]  /*8fd0*/  BSSY B0, `(.L_x_196) ;  /* 0x0000006000007945 */ /* 0x000fe20003800000 */
[----:B------:R-:W-:-:S07]  /*8fe0*/  IMAD.MOV.U32 R10, RZ, RZ, -0x1 ;  /* 0xffffffffff0a7424 */ /* 0x000fce00078e00ff */
[----:B------:R-:W-:Y:S05]  /*8ff0*/  WARPSYNC.COLLECTIVE R10, `(.L_x_197) ;  /* 0x000000000a0c7348 */ /* 0x000fea0003c00000 */
[----:B------:R-:W-:Y:S02]  /*9000*/  ELECT P1, UR62, PT ;  /* 0x00000000003e782f */ /* 0x000fe40003820000 */
[----:B------:R-:W-:Y:S01]  /*9010*/  MOV R10, UR62 ;  /* 0x0000003e000a7c02 */ /* 0x000fe20008000f00 */
[----:B------:R-:W-:Y:S10]  /*9020*/  ENDCOLLECTIVE ;  /* 0x000000000000791b */ /* 0x000ff40003800000 */
.L_x_197:
[----:B------:R-:W-:Y:S05]  /*9030*/  BSYNC B0 ;  /* 0x0000000000007941 */ /* 0x000fea0003800000 */
.L_x_196:
[----:B------:R-:W-:Y:S01]  /*9040*/  PLOP3.LUT P0, PT, P1, PT, PT, 0x80, 0x0 ;  /* 0x000000000000781c */ /* 0x000fe20000f0f070 */
[----:B------:R-:W-:-:S12]  /*9050*/  BRA `(.L_x_198) ;  /* 0xfffffff800b87947 */ /* 0x000fd8000383ffff */
.L_x_187:
[----:B0-----:R0:W1:Y:S02]  /*9060*/  SYNCS.PHASECHK.TRANS64.TRYWAIT P0, [R7+URZ], R2 ;  /* 0x00000002070075a7 */ /* 0x001064000800017f */
[----:B-1----:R-:W-:Y:S05]  /*9070*/  @!P0 NANOSLEEP.SYNCS 0x989680 ;  /* 0x009896800000895d */ /* 0x002fea0003900000 */
[----:B------:R-:W1:Y:S02]  /*9080*/  @!P0 SYNCS.PHASECHK.TRANS64 P0, [R7+URZ], R2 ;  /* 0x00000002070085a7 */ /* 0x000e64000800007f */
[----:B-1----:R-:W-:Y:S05]  /*9090*/  @!P0 BRA `(.L_x_187) ;  /* 0xfffffffc00f08947 */ /* 0x002fea000383ffff */
[----:B------:R-:W-:Y:S05]  /*90a0*/  BRA `(.L_x_199) ;  /* 0xfffffff800f87947 */ /* 0x000fea000383ffff */
.L_x_188:
[----:B0-----:R0:W1:Y:S02]  /*90b0*/  SYNCS.PHASECHK.TRANS64.TRYWAIT P0, [R6+URZ], R5 ;  /* 0x00000005060075a7 */ /* 0x001064000800017f */
[----:B-1----:R-:W-:Y:S05]  /*90c0*/  @!P0 NANOSLEEP.SYNCS 0x989680 ;  /* 0x009896800000895d */ /* 0x002fea0003900000 */
[----:B------:R-:W1:Y:S02]  /*90d0*/  @!P0 SYNCS.PHASECHK.TRANS64 P0, [R6+URZ], R5 ;  /* 0x00000005060085a7 */ /* 0x000e64000800007f */
[----:B-1----:R-:W-:Y:S05]  /*90e0*/  @!P0 BRA `(.L_x_188) ;  /* 0xfffffffc00f08947 */ /* 0x002fea000383ffff */
[----:B------:R-:W-:Y:S05]  /*90f0*/  BRA `(.L_x_200) ;  /* 0xfffffffc00007947 */ /* 0x000fea000383ffff */
.L_x_201:
[----:B------:R-:W-:-:S00]  /*9100*/  BRA `(.L_x_201) ;  /* 0xfffffffc00fc7947 */ /* 0x000fc0000383ffff */
[----:B------:R-:W-:-:S00]  /*9110*/  NOP ;  /* 0x0000000000007918 */ /* 0x000fc00000000000 */
        /* <DEDUP_REMOVED lines=14> */
.L_x_202:


//--------------------- .nv.shared._ZN7cutlass13device_kernelINS_4gemm6kernel13GemmUniversalIN4cute5tupleIJiiiiEEENS1_10collective13CollectiveMmaINS1_37MainloopSm90TmaGmmaWarpSpecializedFP8ILi3ENS5_IJNS4_1CILi1EEESB_SB_EEENS1_32KernelTmaWarpSpecializedPingpongEEENS5_IJNSA_ILi64EEENSA_ILi128EEESF_EEENS_12float_e5m2_tENS5_IJlSB_lEEESI_SJ_NS4_8TiledMMAINS4_8MMA_AtomIJNS4_4SM904GMMA31MMA_64x128x32_F32E5M2E5M2_SS_TNILNSN_7ScaleInE1ELSP_1EEEEEENS4_6LayoutISC_NS5_IJNSA_ILi0EEEST_ST_EEEEENS5_IJNS4_10UnderscoreESW_SW_EEEEENS4_13SM90_TMA_LOADENS4_14ComposedLayoutINS4_7SwizzleILi2ELi4ELi3EEENS4_18smem_ptr_flag_bitsILi8EEENSS_INS5_IJNSA_ILi8EEESF_EEENS5_IJSF_SB_EEEEEEEvNS4_8identityESZ_S19_vS1A_EENS_8epilogue10collective6detail29Sm90TmaWarpSpecializedAdapterINS1D_15DefaultEpilogueISI_SJ_SJ_NS1C_6thread17LinearCombinationISI_Li1EffLNS1H_9ScaleType4KindE0ELNS_15FloatRoundStyleE2ESI_EENS1_15EpilogueDefaultEEEEEvvEEEEvNT_6ParamsE --------------------------
	.section	.nv.shared._ZN7cutlass13device_kernelINS_4gemm6kernel13GemmUniversalIN4cute5tupleIJiiiiEEENS1_10collective13CollectiveMmaINS1_37MainloopSm90TmaGmmaWarpSpecializedFP8ILi3ENS5_IJNS4_1CILi1EEESB_SB_EEENS1_32KernelTmaWarpSpecializedPingpongEEENS5_IJNSA_ILi64EEENSA_ILi128EEESF_EEENS_12float_e5m2_tENS5_IJlSB_lEEESI_SJ_NS4_8TiledMMAINS4_8MMA_AtomIJNS4_4SM904GMMA31MMA_64x128x32_F32E5M2E5M2_SS_TNILNSN_7ScaleInE1ELSP_1EEEEEENS4_6LayoutISC_NS5_IJNSA_ILi0EEEST_ST_EEEEENS5_IJNS4_10UnderscoreESW_SW_EEEEENS4_13SM90_TMA_LOADENS4_14ComposedLayoutINS4_7SwizzleILi2ELi4ELi3EEENS4_18smem_ptr_flag_bitsILi8EEENSS_INS5_IJNSA_ILi8EEESF_EEENS5_IJSF_SB_EEEEEEEvNS4_8identityESZ_S19_vS1A_EENS_8epilogue10collective6detail29Sm90TmaWarpSpecializedAdapterINS1D_15DefaultEpilogueISI_SJ_SJ_NS1C_6thread17LinearCombinationISI_Li1EffLNS1H_9ScaleType4KindE0ELNS_15FloatRoundStyleE2ESI_EENS1_15EpilogueDefaultEEEEEvvEEEEvNT_6ParamsE,"aw",@nobits
	.sectionflags	@""
	.align	16
	.zero		1024


//--------------------- .nv.shared.reserved.0     --------------------------
	.section	.nv.shared.reserved.0,"aw",@nobits
	.weak		__nv_reservedSMEM_offset_0_alias
	.size		__nv_reservedSMEM_offset_0_alias, 0, 0
	.other		__nv_reservedSMEM_offset_0_alias,@"STO_CUDA_RESERVED_SHARED STV_DEFAULT"
__nv_reservedSMEM_offset_0_alias:
	.zero		0


//--------------------- .nv.global                --------------------------
	.section	.nv.global,"aw",@nobits
.nv.global:
	.type		_ZN40_INTERNAL_0e65c2f3_4_k_cu_07cbcb8a_302684cute1_E,@object
	.size		_ZN40_INTERNAL_0e65c2f3_4_k_cu_07cbcb8a_302684cute1_E,(_ZN40_INTERNAL_0e65c2f3_4_k_cu_07cbcb8a_302684cuda3std3__45__cpo6cbeginE - _ZN40_INTERNAL_0e65c2f3_4_k_cu_07cbcb8a_302684cute1_E)
_ZN40_INTERNAL_0e65c2f3_4_k_cu_07cbcb8a_302684cute1_E:
	.zero		1
	.type		_ZN40_INTERNAL_0e65c2f3_4_k_cu_07cbcb8a_302684cuda3std3__45__cpo6cbeginE,@object
	.size		_ZN40_INTERNAL_0e65c2f3_4_k_cu_07cbcb8a_302684cuda3std3__45__cpo6cbeginE,(_ZN40_INTERNAL_0e65c2f3_4_k_cu_07cbcb8a_302684cuda3std3__48in_placeE - _ZN40_INTERNAL_0e65c2f3_4_k_cu_07cbcb8a_302684cuda3std3__45__cpo6cbeginE)
_ZN40_INTERNAL_0e65c2f3_4_k_cu_07cbcb8a_302684cuda3std3__45__cpo6cbeginE:
	.zero		1
	.type		_ZN40_INTERNAL_0e65c2f3_4_k_cu_07cbcb8a_302684cuda3std3__48in_placeE,@object
	.size		_ZN40_INTERNAL_0e65c2f3_4_k_cu_07cbcb8a_302684cuda3std3__48in_placeE,(_ZN40_INTERNAL_0e65c2f3_4_k_cu_07cbcb8a_302684cuda3std6ranges3__45__cpo9iter_moveE - _ZN40_INTERNAL_0e65c2f3_4_k_cu_07cbcb8a_302684cuda3std3__48in_placeE)
_ZN40_INTERNAL_0e65c2f3_4_k_cu_07cbcb8a_302684cuda3std3__48in_placeE:
	.zero		1
	.type		_ZN40_INTERNAL_0e65c2f3_4_k_cu_07cbcb8a_302684cuda3std6ranges3__45__cpo9iter_moveE,@object
	.size		_ZN40_INTERNAL_0e65c2f3_4_k_cu_07cbcb8a_302684cuda3std6ranges3__45__cpo9iter_moveE,(_ZN40_INTERNAL_0e65c2f3_4_k_cu_07cbcb8a_302684cuda3std3__45__cpo5beginE - _ZN40_INTERNAL_0e65c2f3_4_k_cu_07cbcb8a_302684cuda3std6ranges3__45__cpo9iter_moveE)
_ZN40_INTERNAL_0e65c2f3_4_k_cu_07cbcb8a_302684cuda3std6ranges3__45__cpo9iter_moveE:
	.zero		1
	.type		_ZN40_INTERNAL_0e65c2f3_4_k_cu_07cbcb8a_302684cuda3std3__45__cpo5beginE,@object
	.size		_ZN40_INTERNAL_0e65c2f3_4_k_cu_07cbcb8a_302684cuda3std3__45__cpo5beginE,(_ZN40_INTERNAL_0e65c2f3_4_k_cu_07cbcb8a_302684cuda3std3__442_GLOBAL__N__0e65c2f3_4_k_cu_07cbcb8a_302686ignoreE - _ZN40_INTERNAL_0e65c2f3_4_k_cu_07cbcb8a_302684cuda3std3__45__cpo5beginE)
_ZN40_INTERNAL_0e65c2f3_4_k_cu_07cbcb8a_302684cuda3std3__45__cpo5beginE:
	.zero		1
	.type		_ZN40_INTERNAL_0e65c2f3_4_k_cu_07cbcb8a_302684cuda3std3__442_GLOBAL__N__0e65c2f3_4_k_cu_07cbcb8a_302686ignoreE,@object
	.size		_ZN40_INTERNAL_0e65c2f3_4_k_cu_07cbcb8a_302684cuda3std3__442_GLOBAL__N__0e65c2f3_4_k_cu_07cbcb8a_302686ignoreE,(_ZN40_INTERNAL_0e65c2f3_4_k_cu_07cbcb8a_302684cute7productE - _ZN40_INTERNAL_0e65c2f3_4_k_cu_07cbcb8a_302684cuda3std3__442_GLOBAL__N__0e65c2f3_4_k_cu_07cbcb8a_302686ignoreE)
_ZN40_INTERNAL_0e65c2f3_4_k_cu_07cbcb8a_302684cuda3std3__442_GLOBAL__N__0e65c2f3_4_k_cu_07cbcb8a_302686ignoreE:
	.zero		1
	.type		_ZN40_INTERNAL_0e65c2f3_4_k_cu_07cbcb8a_302684cute7productE,@object
	.size		_ZN40_INTERNAL_0e65c2f3_4_k_cu_07cbcb8a_302684cute7productE,(_ZN40_INTERNAL_0e65c2f3_4_k_cu_07cbcb8a_302684cuda3std3__45__cpo3endE - _ZN40_INTERNAL_0e65c2f3_4_k_cu_07cbcb8a_302684cute7productE)
_ZN40_INTERNAL_0e65c2f3_4_k_cu_07cbcb8a_302684cute7productE:
	.zero		1
	.type		_ZN40_INTERNAL_0e65c2f3_4_k_cu_07cbcb8a_302684cuda3std3__45__cpo3endE,@object
	.size		_ZN40_INTERNAL_0e65c2f3_4_k_cu_07cbcb8a_302684cuda3std3__45__cpo3endE,(_ZN40_INTERNAL_0e65c2f3_4_k_cu_07cbcb8a_302684cuda3std3__419piecewise_constructE - _ZN40_INTERNAL_0e65c2f3_4_k_cu_07cbcb8a_302684cuda3std3__45__cpo3endE)
_ZN40_INTERNAL_0e65c2f3_4_k_cu_07cbcb8a_302684cuda3std3__45__cpo3endE:
	.zero		1
	.type		_ZN40_INTERNAL_0e65c2f3_4_k_cu_07cbcb8a_302684cuda3std3__419piecewise_constructE,@object
	.size		_ZN40_INTERNAL_0e65c2f3_4_k_cu_07cbcb8a_302684cuda3std3__419piecewise_constructE,(_ZN40_INTERNAL_0e65c2f3_4_k_cu_07cbcb8a_302684cuda3std3__45__cpo4cendE - _ZN40_INTERNAL_0e65c2f3_4_k_cu_07cbcb8a_302684cuda3std3__419piecewise_constructE)
_ZN40_INTERNAL_0e65c2f3_4_k_cu_07cbcb8a_302684cuda3std3__419piecewise_constructE:
	.zero		1
	.type		_ZN40_INTERNAL_0e65c2f3_4_k_cu_07cbcb8a_302684cuda3std3__45__cpo4cendE,@object
	.size		_ZN40_INTERNAL_0e65c2f3_4_k_cu_07cbcb8a_302684cuda3std3__45__cpo4cendE,(_ZN40_INTERNAL_0e65c2f3_4_k_cu_07cbcb8a_302684cuda3std6ranges3__45__cpo4swapE - _ZN40_INTERNAL_0e65c2f3_4_k_cu_07cbcb8a_302684cuda3std3__45__cpo4cendE)
_ZN40_INTERNAL_0e65c2f3_4_k_cu_07cbcb8a_302684cuda3std3__45__cpo4cendE:
	.zero		1
	.type		_ZN40_INTERNAL_0e65c2f3_4_k_cu_07cbcb8a_302684cuda3std6ranges3__45__cpo4swapE,@object
	.size		_ZN40_INTERNAL_0e65c2f3_4_k_cu_07cbcb8a_302684cuda3std6ranges3__45__cpo4swapE,(.L_7 - _ZN40_INTERNAL_0e65c2f3_4_k_cu_07cbcb8a_302684cuda3std6ranges3__45__cpo4swapE)
_ZN40_INTERNAL_0e65c2f3_4_k_cu_07cbcb8a_302684cuda3std6ranges3__45__cpo4swapE:
	.zero		1
.L_7:


//--------------------- .nv.constant0._ZN7cutlass13device_kernelINS_4gemm6kernel13GemmUniversalIN4cute5tupleIJiiiiEEENS1_10collective13CollectiveMmaINS1_37MainloopSm90TmaGmmaWarpSpecializedFP8ILi3ENS5_IJNS4_1CILi1EEESB_SB_EEENS1_32KernelTmaWarpSpecializedPingpongEEENS5_IJNSA_ILi64EEENSA_ILi128EEESF_EEENS_12float_e5m2_tENS5_IJlSB_lEEESI_SJ_NS4_8TiledMMAINS4_8MMA_AtomIJNS4_4SM904GMMA31MMA_64x128x32_F32E5M2E5M2_SS_TNILNSN_7ScaleInE1ELSP_1EEEEEENS4_6LayoutISC_NS5_IJNSA_ILi0EEEST_ST_EEEEENS5_IJNS4_10UnderscoreESW_SW_EEEEENS4_13SM90_TMA_LOADENS4_14ComposedLayoutINS4_7SwizzleILi2ELi4ELi3EEENS4_18smem_ptr_flag_bitsILi8EEENSS_INS5_IJNSA_ILi8EEESF_EEENS5_IJSF_SB_EEEEEEEvNS4_8identityESZ_S19_vS1A_EENS_8epilogue10collective6detail29Sm90TmaWarpSpecializedAdapterINS1D_15DefaultEpilogueISI_SJ_SJ_NS1C_6thread17LinearCombinationISI_Li1EffLNS1H_9ScaleType4KindE0ELNS_15FloatRoundStyleE2ESI_EENS1_15EpilogueDefaultEEEEEvvEEEEvNT_6ParamsE --------------------------
	.section	.nv.constant0._ZN7cutlass13device_kernelINS_4gemm6kernel13GemmUniversalIN4cute5tupleIJiiiiEEENS1_10collective13CollectiveMmaINS1_37MainloopSm90TmaGmmaWarpSpecializedFP8ILi3ENS5_IJNS4_1CILi1EEESB_SB_EEENS1_32KernelTmaWarpSpecializedPingpongEEENS5_IJNSA_ILi64EEENSA_ILi128EEESF_EEENS_12float_e5m2_tENS5_IJlSB_lEEESI_SJ_NS4_8TiledMMAINS4_8MMA_AtomIJNS4_4SM904GMMA31MMA_64x128x32_F32E5M2E5M2_SS_TNILNSN_7ScaleInE1ELSP_1EEEEEENS4_6LayoutISC_NS5_IJNSA_ILi0EEEST_ST_EEEEENS5_IJNS4_10UnderscoreESW_SW_EEEEENS4_13SM90_TMA_LOADENS4_14ComposedLayoutINS4_7SwizzleILi2ELi4ELi3EEENS4_18smem_ptr_flag_bitsILi8EEENSS_INS5_IJNSA_ILi8EEESF_EEENS5_IJSF_SB_EEEEEEEvNS4_8identityESZ_S19_vS1A_EENS_8epilogue10collective6detail29Sm90TmaWarpSpecializedAdapterINS1D_15DefaultEpilogueISI_SJ_SJ_NS1C_6thread17LinearCombinationISI_Li1EffLNS1H_9ScaleType4KindE0ELNS_15FloatRoundStyleE2ESI_EENS1_15EpilogueDefaultEEEEEvvEEEEvNT_6ParamsE,"a",@progbits
	.sectionflags	@""
	.align	4
.nv.constant0._ZN7cutlass13device_kernelINS_4gemm6kernel13GemmUniversalIN4cute5tupleIJiiiiEEENS1_10collective13CollectiveMmaINS1_37MainloopSm90TmaGmmaWarpSpecializedFP8ILi3ENS5_IJNS4_1CILi1EEESB_SB_EEENS1_32KernelTmaWarpSpecializedPingpongEEENS5_IJNSA_ILi64EEENSA_ILi128EEESF_EEENS_12float_e5m2_tENS5_IJlSB_lEEESI_SJ_NS4_8TiledMMAINS4_8MMA_AtomIJNS4_4SM904GMMA31MMA_64x128x32_F32E5M2E5M2_SS_TNILNSN_7ScaleInE1ELSP_1EEEEEENS4_6LayoutISC_NS5_IJNSA_ILi0EEEST_ST_EEEEENS5_IJNS4_10UnderscoreESW_SW_EEEEENS4_13SM90_TMA_LOADENS4_14ComposedLayoutINS4_7SwizzleILi2ELi4ELi3EEENS4_18smem_ptr_flag_bitsILi8EEENSS_INS5_IJNSA_ILi8EEESF_EEENS5_IJSF_SB_EEEEEEEvNS4_8identityESZ_S19_vS1A_EENS_8epilogue10collective6detail29Sm90TmaWarpSpecializedAdapterINS1D_15DefaultEpilogueISI_SJ_SJ_NS1C_6thread17LinearCombinationISI_Li1EffLNS1H_9ScaleType4KindE0ELNS_15FloatRoundStyleE2ESI_EENS1_15EpilogueDefaultEEEEEvvEEEEvNT_6ParamsE:
	.zero		1664


//--------------------- SYMBOLS --------------------------

	.type		.nv.reservedSmem.offset0,@object
	.size		.nv.reservedSmem.offset0,0x4
